//
// Generated by NVIDIA NVVM Compiler
//
// Compiler Build ID: CL-36424714
// Cuda compilation tools, release 13.0, V13.0.88
// Based on NVVM 20.0.0
//

.version 9.0
.target sm_100
.address_size 64

	// .globl	_Z7borra_XPhPiii

.visible .entry _Z7borra_XPhPiii(
	.param .u64 .ptr .align 1 _Z7borra_XPhPiii_param_0,
	.param .u64 .ptr .align 1 _Z7borra_XPhPiii_param_1,
	.param .u32 _Z7borra_XPhPiii_param_2,
	.param .u32 _Z7borra_XPhPiii_param_3
)
{
	.reg .pred 	%p<95>;
	.reg .b32 	%r<165>;
	.reg .b64 	%rd<9>;

	ld.param.u64 	%rd2, [_Z7borra_XPhPiii_param_0];
	ld.param.u64 	%rd3, [_Z7borra_XPhPiii_param_1];
	ld.param.u32 	%r67, [_Z7borra_XPhPiii_param_2];
	ld.param.u32 	%r66, [_Z7borra_XPhPiii_param_3];
	mov.u32 	%r68, %ctaid.y;
	shl.b32 	%r69, %r68, 5;
	mov.u32 	%r70, %tid.y;
	add.s32 	%r1, %r69, %r70;
	mov.u32 	%r71, %ctaid.x;
	shl.b32 	%r72, %r71, 5;
	mov.u32 	%r73, %tid.x;
	add.s32 	%r2, %r72, %r73;
	setp.ge.s32 	%p1, %r1, %r67;
	setp.ge.s32 	%p2, %r2, %r66;
	or.pred  	%p3, %p1, %p2;
	@%p3 bra 	$L__BB0_64;
	cvta.to.global.u64 	%rd4, %rd2;
	mad.lo.s32 	%r3, %r66, %r1, %r2;
	add.s32 	%r75, %r2, -15;
	setp.lt.s32 	%p4, %r2, 15;
	setp.ge.s32 	%p5, %r75, %r66;
	cvt.s64.s32 	%rd5, %r3;
	add.s64 	%rd1, %rd4, %rd5;
	mov.b32 	%r135, 0;
	or.pred  	%p6, %p4, %p5;
	@%p6 bra 	$L__BB0_3;
	ld.global.u8 	%r135, [%rd1+-15];
$L__BB0_3:
	add.s32 	%r76, %r2, -14;
	setp.lt.s32 	%p7, %r2, 14;
	setp.ge.s32 	%p8, %r76, %r66;
	or.pred  	%p9, %p7, %p8;
	@%p9 bra 	$L__BB0_5;
	ld.global.u8 	%r77, [%rd1+-14];
	add.s32 	%r135, %r135, %r77;
$L__BB0_5:
	add.s32 	%r78, %r2, -13;
	setp.lt.s32 	%p10, %r2, 13;
	setp.ge.s32 	%p11, %r78, %r66;
	or.pred  	%p12, %p10, %p11;
	@%p12 bra 	$L__BB0_7;
	ld.global.u8 	%r79, [%rd1+-13];
	add.s32 	%r135, %r135, %r79;
$L__BB0_7:
	add.s32 	%r80, %r2, -12;
	setp.lt.s32 	%p13, %r2, 12;
	setp.ge.s32 	%p14, %r80, %r66;
	or.pred  	%p15, %p13, %p14;
	@%p15 bra 	$L__BB0_9;
	ld.global.u8 	%r81, [%rd1+-12];
	add.s32 	%r135, %r135, %r81;
$L__BB0_9:
	add.s32 	%r82, %r2, -11;
	setp.lt.s32 	%p16, %r2, 11;
	setp.ge.s32 	%p17, %r82, %r66;
	or.pred  	%p18, %p16, %p17;
	@%p18 bra 	$L__BB0_11;
	ld.global.u8 	%r83, [%rd1+-11];
	add.s32 	%r135, %r135, %r83;
$L__BB0_11:
	add.s32 	%r84, %r2, -10;
	setp.lt.s32 	%p19, %r2, 10;
	setp.ge.s32 	%p20, %r84, %r66;
	or.pred  	%p21, %p19, %p20;
	@%p21 bra 	$L__BB0_13;
	ld.global.u8 	%r85, [%rd1+-10];
	add.s32 	%r135, %r135, %r85;
$L__BB0_13:
	add.s32 	%r86, %r2, -9;
	setp.lt.s32 	%p22, %r2, 9;
	setp.ge.s32 	%p23, %r86, %r66;
	or.pred  	%p24, %p22, %p23;
	@%p24 bra 	$L__BB0_15;
	ld.global.u8 	%r87, [%rd1+-9];
	add.s32 	%r135, %r135, %r87;
$L__BB0_15:
	add.s32 	%r88, %r2, -8;
	setp.lt.s32 	%p25, %r2, 8;
	setp.ge.s32 	%p26, %r88, %r66;
	or.pred  	%p27, %p25, %p26;
	@%p27 bra 	$L__BB0_17;
	ld.global.u8 	%r89, [%rd1+-8];
	add.s32 	%r135, %r135, %r89;
$L__BB0_17:
	add.s32 	%r90, %r2, -7;
	setp.lt.s32 	%p28, %r2, 7;
	setp.ge.s32 	%p29, %r90, %r66;
	or.pred  	%p30, %p28, %p29;
	@%p30 bra 	$L__BB0_19;
	ld.global.u8 	%r91, [%rd1+-7];
	add.s32 	%r135, %r135, %r91;
$L__BB0_19:
	add.s32 	%r92, %r2, -6;
	setp.lt.s32 	%p31, %r2, 6;
	setp.ge.s32 	%p32, %r92, %r66;
	or.pred  	%p33, %p31, %p32;
	@%p33 bra 	$L__BB0_21;
	ld.global.u8 	%r93, [%rd1+-6];
	add.s32 	%r135, %r135, %r93;
$L__BB0_21:
	add.s32 	%r94, %r2, -5;
	setp.lt.s32 	%p34, %r2, 5;
	setp.ge.s32 	%p35, %r94, %r66;
	or.pred  	%p36, %p34, %p35;
	@%p36 bra 	$L__BB0_23;
	ld.global.u8 	%r95, [%rd1+-5];
	add.s32 	%r135, %r135, %r95;
$L__BB0_23:
	add.s32 	%r96, %r2, -4;
	setp.lt.s32 	%p37, %r2, 4;
	setp.ge.s32 	%p38, %r96, %r66;
	or.pred  	%p39, %p37, %p38;
	@%p39 bra 	$L__BB0_25;
	ld.global.u8 	%r97, [%rd1+-4];
	add.s32 	%r135, %r135, %r97;
$L__BB0_25:
	add.s32 	%r98, %r2, -3;
	setp.lt.s32 	%p40, %r2, 3;
	setp.ge.s32 	%p41, %r98, %r66;
	or.pred  	%p42, %p40, %p41;
	@%p42 bra 	$L__BB0_27;
	ld.global.u8 	%r99, [%rd1+-3];
	add.s32 	%r135, %r135, %r99;
$L__BB0_27:
	add.s32 	%r100, %r2, -2;
	setp.lt.s32 	%p43, %r2, 2;
	setp.ge.s32 	%p44, %r100, %r66;
	or.pred  	%p45, %p43, %p44;
	@%p45 bra 	$L__BB0_29;
	ld.global.u8 	%r101, [%rd1+-2];
	add.s32 	%r135, %r135, %r101;
$L__BB0_29:
	setp.lt.s32 	%p46, %r2, 1;
	setp.gt.s32 	%p47, %r2, %r66;
	or.pred  	%p48, %p46, %p47;
	@%p48 bra 	$L__BB0_31;
	ld.global.u8 	%r102, [%rd1+-1];
	add.s32 	%r135, %r135, %r102;
$L__BB0_31:
	setp.lt.s32 	%p49, %r2, 0;
	@%p49 bra 	$L__BB0_33;
	ld.global.u8 	%r103, [%rd1];
	add.s32 	%r135, %r135, %r103;
$L__BB0_33:
	add.s32 	%r104, %r2, 1;
	setp.lt.s32 	%p50, %r2, -1;
	setp.ge.s32 	%p51, %r104, %r66;
	or.pred  	%p52, %p50, %p51;
	@%p52 bra 	$L__BB0_35;
	ld.global.u8 	%r105, [%rd1+1];
	add.s32 	%r135, %r135, %r105;
$L__BB0_35:
	add.s32 	%r106, %r2, 2;
	setp.lt.s32 	%p53, %r2, -2;
	setp.ge.s32 	%p54, %r106, %r66;
	or.pred  	%p55, %p53, %p54;
	@%p55 bra 	$L__BB0_37;
	ld.global.u8 	%r107, [%rd1+2];
	add.s32 	%r135, %r135, %r107;
$L__BB0_37:
	add.s32 	%r108, %r2, 3;
	setp.lt.s32 	%p56, %r2, -3;
	setp.ge.s32 	%p57, %r108, %r66;
	or.pred  	%p58, %p56, %p57;
	@%p58 bra 	$L__BB0_39;
	ld.global.u8 	%r109, [%rd1+3];
	add.s32 	%r135, %r135, %r109;
$L__BB0_39:
	add.s32 	%r110, %r2, 4;
	setp.lt.s32 	%p59, %r2, -4;
	setp.ge.s32 	%p60, %r110, %r66;
	or.pred  	%p61, %p59, %p60;
	@%p61 bra 	$L__BB0_41;
	ld.global.u8 	%r111, [%rd1+4];
	add.s32 	%r135, %r135, %r111;
$L__BB0_41:
	add.s32 	%r112, %r2, 5;
	setp.lt.s32 	%p62, %r2, -5;
	setp.ge.s32 	%p63, %r112, %r66;
	or.pred  	%p64, %p62, %p63;
	@%p64 bra 	$L__BB0_43;
	ld.global.u8 	%r113, [%rd1+5];
	add.s32 	%r135, %r135, %r113;
$L__BB0_43:
	add.s32 	%r114, %r2, 6;
	setp.lt.s32 	%p65, %r2, -6;
	setp.ge.s32 	%p66, %r114, %r66;
	or.pred  	%p67, %p65, %p66;
	@%p67 bra 	$L__BB0_45;
	ld.global.u8 	%r115, [%rd1+6];
	add.s32 	%r135, %r135, %r115;
$L__BB0_45:
	add.s32 	%r116, %r2, 7;
	setp.lt.s32 	%p68, %r2, -7;
	setp.ge.s32 	%p69, %r116, %r66;
	or.pred  	%p70, %p68, %p69;
	@%p70 bra 	$L__BB0_47;
	ld.global.u8 	%r117, [%rd1+7];
	add.s32 	%r135, %r135, %r117;
$L__BB0_47:
	add.s32 	%r118, %r2, 8;
	setp.lt.s32 	%p71, %r2, -8;
	setp.ge.s32 	%p72, %r118, %r66;
	or.pred  	%p73, %p71, %p72;
	@%p73 bra 	$L__BB0_49;
	ld.global.u8 	%r119, [%rd1+8];
	add.s32 	%r135, %r135, %r119;
$L__BB0_49:
	add.s32 	%r120, %r2, 9;
	setp.lt.s32 	%p74, %r2, -9;
	setp.ge.s32 	%p75, %r120, %r66;
	or.pred  	%p76, %p74, %p75;
	@%p76 bra 	$L__BB0_51;
	ld.global.u8 	%r121, [%rd1+9];
	add.s32 	%r135, %r135, %r121;
$L__BB0_51:
	add.s32 	%r122, %r2, 10;
	setp.lt.s32 	%p77, %r2, -10;
	setp.ge.s32 	%p78, %r122, %r66;
	or.pred  	%p79, %p77, %p78;
	@%p79 bra 	$L__BB0_53;
	ld.global.u8 	%r123, [%rd1+10];
	add.s32 	%r135, %r135, %r123;
$L__BB0_53:
	add.s32 	%r124, %r2, 11;
	setp.lt.s32 	%p80, %r2, -11;
	setp.ge.s32 	%p81, %r124, %r66;
	or.pred  	%p82, %p80, %p81;
	@%p82 bra 	$L__BB0_55;
	ld.global.u8 	%r125, [%rd1+11];
	add.s32 	%r135, %r135, %r125;
$L__BB0_55:
	add.s32 	%r126, %r2, 12;
	setp.lt.s32 	%p83, %r2, -12;
	setp.ge.s32 	%p84, %r126, %r66;
	or.pred  	%p85, %p83, %p84;
	@%p85 bra 	$L__BB0_57;
	ld.global.u8 	%r127, [%rd1+12];
	add.s32 	%r135, %r135, %r127;
$L__BB0_57:
	add.s32 	%r128, %r2, 13;
	setp.lt.s32 	%p86, %r2, -13;
	setp.ge.s32 	%p87, %r128, %r66;
	or.pred  	%p88, %p86, %p87;
	@%p88 bra 	$L__BB0_59;
	ld.global.u8 	%r129, [%rd1+13];
	add.s32 	%r135, %r135, %r129;
$L__BB0_59:
	add.s32 	%r130, %r2, 14;
	setp.lt.s32 	%p89, %r2, -14;
	setp.ge.s32 	%p90, %r130, %r66;
	or.pred  	%p91, %p89, %p90;
	@%p91 bra 	$L__BB0_61;
	ld.global.u8 	%r131, [%rd1+14];
	add.s32 	%r135, %r135, %r131;
$L__BB0_61:
	add.s32 	%r132, %r2, 15;
	setp.lt.s32 	%p92, %r2, -15;
	setp.ge.s32 	%p93, %r132, %r66;
	or.pred  	%p94, %p92, %p93;
	@%p94 bra 	$L__BB0_63;
	ld.global.u8 	%r133, [%rd1+15];
	add.s32 	%r135, %r135, %r133;
$L__BB0_63:
	cvta.to.global.u64 	%rd6, %rd3;
	mul.wide.s32 	%rd7, %r3, 4;
	add.s64 	%rd8, %rd6, %rd7;
	st.global.u32 	[%rd8], %r135;
$L__BB0_64:
	ret;

}
	// .globl	_Z7borra_YPiPhii
.visible .entry _Z7borra_YPiPhii(
	.param .u64 .ptr .align 1 _Z7borra_YPiPhii_param_0,
	.param .u64 .ptr .align 1 _Z7borra_YPiPhii_param_1,
	.param .u32 _Z7borra_YPiPhii_param_2,
	.param .u32 _Z7borra_YPiPhii_param_3
)
{
	.reg .pred 	%p<62>;
	.reg .b32 	%r<201>;
	.reg .b64 	%rd<69>;

	ld.param.u64 	%rd4, [_Z7borra_YPiPhii_param_0];
	ld.param.u64 	%rd3, [_Z7borra_YPiPhii_param_1];
	ld.param.u32 	%r65, [_Z7borra_YPiPhii_param_2];
	ld.param.u32 	%r66, [_Z7borra_YPiPhii_param_3];
	cvta.to.global.u64 	%rd1, %rd4;
	mov.u32 	%r67, %ctaid.y;
	shl.b32 	%r68, %r67, 5;
	mov.u32 	%r69, %tid.y;
	add.s32 	%r1, %r68, %r69;
	mov.u32 	%r70, %ctaid.x;
	shl.b32 	%r71, %r70, 5;
	mov.u32 	%r72, %tid.x;
	add.s32 	%r2, %r71, %r72;
	setp.ge.s32 	%p1, %r1, %r65;
	setp.ge.s32 	%p2, %r2, %r66;
	or.pred  	%p3, %p1, %p2;
	@%p3 bra 	$L__BB1_62;
	mad.lo.s32 	%r3, %r66, %r1, %r2;
	add.s32 	%r74, %r1, -15;
	setp.lt.u32 	%p4, %r1, 15;
	setp.ge.s32 	%p5, %r74, %r65;
	mov.b32 	%r172, 0;
	or.pred  	%p6, %p4, %p5;
	@%p6 bra 	$L__BB1_3;
	mad.lo.s32 	%r75, %r66, -15, %r3;
	mul.wide.s32 	%rd5, %r75, 4;
	add.s64 	%rd6, %rd1, %rd5;
	ld.global.u32 	%r172, [%rd6];
$L__BB1_3:
	add.s32 	%r76, %r1, -14;
	setp.lt.u32 	%p7, %r1, 14;
	setp.ge.s32 	%p8, %r76, %r65;
	or.pred  	%p9, %p7, %p8;
	@%p9 bra 	$L__BB1_5;
	mad.lo.s32 	%r77, %r66, -14, %r3;
	mul.wide.s32 	%rd7, %r77, 4;
	add.s64 	%rd8, %rd1, %rd7;
	ld.global.u32 	%r78, [%rd8];
	add.s32 	%r172, %r78, %r172;
$L__BB1_5:
	add.s32 	%r79, %r1, -13;
	setp.lt.u32 	%p10, %r1, 13;
	setp.ge.s32 	%p11, %r79, %r65;
	or.pred  	%p12, %p10, %p11;
	@%p12 bra 	$L__BB1_7;
	mad.lo.s32 	%r80, %r66, -13, %r3;
	mul.wide.s32 	%rd9, %r80, 4;
	add.s64 	%rd10, %rd1, %rd9;
	ld.global.u32 	%r81, [%rd10];
	add.s32 	%r172, %r81, %r172;
$L__BB1_7:
	add.s32 	%r82, %r1, -12;
	setp.lt.u32 	%p13, %r1, 12;
	setp.ge.s32 	%p14, %r82, %r65;
	or.pred  	%p15, %p13, %p14;
	@%p15 bra 	$L__BB1_9;
	mad.lo.s32 	%r83, %r66, -12, %r3;
	mul.wide.s32 	%rd11, %r83, 4;
	add.s64 	%rd12, %rd1, %rd11;
	ld.global.u32 	%r84, [%rd12];
	add.s32 	%r172, %r84, %r172;
$L__BB1_9:
	add.s32 	%r85, %r1, -11;
	setp.lt.u32 	%p16, %r1, 11;
	setp.ge.s32 	%p17, %r85, %r65;
	or.pred  	%p18, %p16, %p17;
	@%p18 bra 	$L__BB1_11;
	mad.lo.s32 	%r86, %r66, -11, %r3;
	mul.wide.s32 	%rd13, %r86, 4;
	add.s64 	%rd14, %rd1, %rd13;
	ld.global.u32 	%r87, [%rd14];
	add.s32 	%r172, %r87, %r172;
$L__BB1_11:
	add.s32 	%r88, %r1, -10;
	setp.lt.u32 	%p19, %r1, 10;
	setp.ge.s32 	%p20, %r88, %r65;
	or.pred  	%p21, %p19, %p20;
	@%p21 bra 	$L__BB1_13;
	mad.lo.s32 	%r89, %r66, -10, %r3;
	mul.wide.s32 	%rd15, %r89, 4;
	add.s64 	%rd16, %rd1, %rd15;
	ld.global.u32 	%r90, [%rd16];
	add.s32 	%r172, %r90, %r172;
$L__BB1_13:
	add.s32 	%r91, %r1, -9;
	setp.lt.u32 	%p22, %r1, 9;
	setp.ge.s32 	%p23, %r91, %r65;
	or.pred  	%p24, %p22, %p23;
	@%p24 bra 	$L__BB1_15;
	mad.lo.s32 	%r92, %r66, -9, %r3;
	mul.wide.s32 	%rd17, %r92, 4;
	add.s64 	%rd18, %rd1, %rd17;
	ld.global.u32 	%r93, [%rd18];
	add.s32 	%r172, %r93, %r172;
$L__BB1_15:
	add.s32 	%r94, %r1, -8;
	setp.lt.u32 	%p25, %r1, 8;
	setp.ge.s32 	%p26, %r94, %r65;
	or.pred  	%p27, %p25, %p26;
	@%p27 bra 	$L__BB1_17;
	shl.b32 	%r95, %r66, 3;
	sub.s32 	%r96, %r3, %r95;
	mul.wide.s32 	%rd19, %r96, 4;
	add.s64 	%rd20, %rd1, %rd19;
	ld.global.u32 	%r97, [%rd20];
	add.s32 	%r172, %r97, %r172;
$L__BB1_17:
	add.s32 	%r98, %r1, -7;
	setp.lt.u32 	%p28, %r1, 7;
	setp.ge.s32 	%p29, %r98, %r65;
	or.pred  	%p30, %p28, %p29;
	@%p30 bra 	$L__BB1_19;
	mad.lo.s32 	%r99, %r66, -7, %r3;
	mul.wide.s32 	%rd21, %r99, 4;
	add.s64 	%rd22, %rd1, %rd21;
	ld.global.u32 	%r100, [%rd22];
	add.s32 	%r172, %r100, %r172;
$L__BB1_19:
	add.s32 	%r101, %r1, -6;
	setp.lt.u32 	%p31, %r1, 6;
	setp.ge.s32 	%p32, %r101, %r65;
	or.pred  	%p33, %p31, %p32;
	@%p33 bra 	$L__BB1_21;
	mad.lo.s32 	%r102, %r66, -6, %r3;
	mul.wide.s32 	%rd23, %r102, 4;
	add.s64 	%rd24, %rd1, %rd23;
	ld.global.u32 	%r103, [%rd24];
	add.s32 	%r172, %r103, %r172;
$L__BB1_21:
	add.s32 	%r104, %r1, -5;
	setp.lt.u32 	%p34, %r1, 5;
	setp.ge.s32 	%p35, %r104, %r65;
	or.pred  	%p36, %p34, %p35;
	@%p36 bra 	$L__BB1_23;
	mad.lo.s32 	%r105, %r66, -5, %r3;
	mul.wide.s32 	%rd25, %r105, 4;
	add.s64 	%rd26, %rd1, %rd25;
	ld.global.u32 	%r106, [%rd26];
	add.s32 	%r172, %r106, %r172;
$L__BB1_23:
	add.s32 	%r107, %r1, -4;
	setp.lt.u32 	%p37, %r1, 4;
	setp.ge.s32 	%p38, %r107, %r65;
	or.pred  	%p39, %p37, %p38;
	@%p39 bra 	$L__BB1_25;
	shl.b32 	%r108, %r66, 2;
	sub.s32 	%r109, %r3, %r108;
	mul.wide.s32 	%rd27, %r109, 4;
	add.s64 	%rd28, %rd1, %rd27;
	ld.global.u32 	%r110, [%rd28];
	add.s32 	%r172, %r110, %r172;
$L__BB1_25:
	add.s32 	%r111, %r1, -3;
	setp.lt.u32 	%p40, %r1, 3;
	setp.ge.s32 	%p41, %r111, %r65;
	or.pred  	%p42, %p40, %p41;
	@%p42 bra 	$L__BB1_27;
	mad.lo.s32 	%r112, %r66, -3, %r3;
	mul.wide.s32 	%rd29, %r112, 4;
	add.s64 	%rd30, %rd1, %rd29;
	ld.global.u32 	%r113, [%rd30];
	add.s32 	%r172, %r113, %r172;
$L__BB1_27:
	add.s32 	%r114, %r1, -2;
	setp.lt.u32 	%p43, %r1, 2;
	setp.ge.s32 	%p44, %r114, %r65;
	or.pred  	%p45, %p43, %p44;
	@%p45 bra 	$L__BB1_29;
	shl.b32 	%r115, %r66, 1;
	sub.s32 	%r116, %r3, %r115;
	mul.wide.s32 	%rd31, %r116, 4;
	add.s64 	%rd32, %rd1, %rd31;
	ld.global.u32 	%r117, [%rd32];
	add.s32 	%r172, %r117, %r172;
$L__BB1_29:
	add.s32 	%r118, %r1, -1;
	setp.ge.u32 	%p46, %r118, %r65;
	@%p46 bra 	$L__BB1_31;
	sub.s32 	%r119, %r3, %r66;
	mul.wide.s32 	%rd33, %r119, 4;
	add.s64 	%rd34, %rd1, %rd33;
	ld.global.u32 	%r120, [%rd34];
	add.s32 	%r172, %r120, %r172;
$L__BB1_31:
	mul.wide.s32 	%rd35, %r3, 4;
	add.s64 	%rd2, %rd1, %rd35;
	ld.global.u32 	%r121, [%rd2];
	add.s32 	%r187, %r121, %r172;
	add.s32 	%r122, %r1, 1;
	setp.ge.u32 	%p47, %r122, %r65;
	@%p47 bra 	$L__BB1_33;
	mul.wide.s32 	%rd36, %r66, 4;
	add.s64 	%rd37, %rd2, %rd36;
	ld.global.u32 	%r123, [%rd37];
	add.s32 	%r187, %r123, %r187;
$L__BB1_33:
	add.s32 	%r124, %r1, 2;
	setp.ge.u32 	%p48, %r124, %r65;
	@%p48 bra 	$L__BB1_35;
	shl.b32 	%r125, %r66, 1;
	mul.wide.s32 	%rd38, %r125, 4;
	add.s64 	%rd39, %rd2, %rd38;
	ld.global.u32 	%r126, [%rd39];
	add.s32 	%r187, %r126, %r187;
$L__BB1_35:
	add.s32 	%r127, %r1, 3;
	setp.ge.u32 	%p49, %r127, %r65;
	@%p49 bra 	$L__BB1_37;
	mul.lo.s32 	%r128, %r66, 3;
	mul.wide.s32 	%rd40, %r128, 4;
	add.s64 	%rd41, %rd2, %rd40;
	ld.global.u32 	%r129, [%rd41];
	add.s32 	%r187, %r129, %r187;
$L__BB1_37:
	add.s32 	%r130, %r1, 4;
	setp.ge.u32 	%p50, %r130, %r65;
	@%p50 bra 	$L__BB1_39;
	shl.b32 	%r131, %r66, 2;
	mul.wide.s32 	%rd42, %r131, 4;
	add.s64 	%rd43, %rd2, %rd42;
	ld.global.u32 	%r132, [%rd43];
	add.s32 	%r187, %r132, %r187;
$L__BB1_39:
	add.s32 	%r133, %r1, 5;
	setp.ge.u32 	%p51, %r133, %r65;
	@%p51 bra 	$L__BB1_41;
	mul.lo.s32 	%r134, %r66, 5;
	mul.wide.s32 	%rd44, %r134, 4;
	add.s64 	%rd45, %rd2, %rd44;
	ld.global.u32 	%r135, [%rd45];
	add.s32 	%r187, %r135, %r187;
$L__BB1_41:
	add.s32 	%r136, %r1, 6;
	setp.ge.u32 	%p52, %r136, %r65;
	@%p52 bra 	$L__BB1_43;
	mul.lo.s32 	%r137, %r66, 6;
	mul.wide.s32 	%rd46, %r137, 4;
	add.s64 	%rd47, %rd2, %rd46;
	ld.global.u32 	%r138, [%rd47];
	add.s32 	%r187, %r138, %r187;
$L__BB1_43:
	add.s32 	%r139, %r1, 7;
	setp.ge.u32 	%p53, %r139, %r65;
	@%p53 bra 	$L__BB1_45;
	mul.lo.s32 	%r140, %r66, 7;
	mul.wide.s32 	%rd48, %r140, 4;
	add.s64 	%rd49, %rd2, %rd48;
	ld.global.u32 	%r141, [%rd49];
	add.s32 	%r187, %r141, %r187;
$L__BB1_45:
	add.s32 	%r142, %r1, 8;
	setp.ge.u32 	%p54, %r142, %r65;
	@%p54 bra 	$L__BB1_47;
	shl.b32 	%r143, %r66, 3;
	mul.wide.s32 	%rd50, %r143, 4;
	add.s64 	%rd51, %rd2, %rd50;
	ld.global.u32 	%r144, [%rd51];
	add.s32 	%r187, %r144, %r187;
$L__BB1_47:
	add.s32 	%r145, %r1, 9;
	setp.ge.u32 	%p55, %r145, %r65;
	@%p55 bra 	$L__BB1_49;
	mul.lo.s32 	%r146, %r66, 9;
	mul.wide.s32 	%rd52, %r146, 4;
	add.s64 	%rd53, %rd2, %rd52;
	ld.global.u32 	%r147, [%rd53];
	add.s32 	%r187, %r147, %r187;
$L__BB1_49:
	add.s32 	%r148, %r1, 10;
	setp.ge.u32 	%p56, %r148, %r65;
	@%p56 bra 	$L__BB1_51;
	mul.lo.s32 	%r149, %r66, 10;
	mul.wide.s32 	%rd54, %r149, 4;
	add.s64 	%rd55, %rd2, %rd54;
	ld.global.u32 	%r150, [%rd55];
	add.s32 	%r187, %r150, %r187;
$L__BB1_51:
	add.s32 	%r151, %r1, 11;
	setp.ge.u32 	%p57, %r151, %r65;
	@%p57 bra 	$L__BB1_53;
	mul.lo.s32 	%r152, %r66, 11;
	mul.wide.s32 	%rd56, %r152, 4;
	add.s64 	%rd57, %rd2, %rd56;
	ld.global.u32 	%r153, [%rd57];
	add.s32 	%r187, %r153, %r187;
$L__BB1_53:
	add.s32 	%r154, %r1, 12;
	setp.ge.u32 	%p58, %r154, %r65;
	@%p58 bra 	$L__BB1_55;
	mul.lo.s32 	%r155, %r66, 12;
	mul.wide.s32 	%rd58, %r155, 4;
	add.s64 	%rd59, %rd2, %rd58;
	ld.global.u32 	%r156, [%rd59];
	add.s32 	%r187, %r156, %r187;
$L__BB1_55:
	add.s32 	%r157, %r1, 13;
	setp.ge.u32 	%p59, %r157, %r65;
	@%p59 bra 	$L__BB1_57;
	mul.lo.s32 	%r158, %r66, 13;
	mul.wide.s32 	%rd60, %r158, 4;
	add.s64 	%rd61, %rd2, %rd60;
	ld.global.u32 	%r159, [%rd61];
	add.s32 	%r187, %r159, %r187;
$L__BB1_57:
	add.s32 	%r160, %r1, 14;
	setp.ge.u32 	%p60, %r160, %r65;
	@%p60 bra 	$L__BB1_59;
	mul.lo.s32 	%r161, %r66, 14;
	mul.wide.s32 	%rd62, %r161, 4;
	add.s64 	%rd63, %rd2, %rd62;
	ld.global.u32 	%r162, [%rd63];
	add.s32 	%r187, %r162, %r187;
$L__BB1_59:
	add.s32 	%r163, %r1, 15;
	setp.ge.u32 	%p61, %r163, %r65;
	@%p61 bra 	$L__BB1_61;
	mul.lo.s32 	%r164, %r66, 15;
	mul.wide.s32 	%rd64, %r164, 4;
	add.s64 	%rd65, %rd2, %rd64;
	ld.global.u32 	%r165, [%rd65];
	add.s32 	%r187, %r165, %r187;
$L__BB1_61:
	cvt.s64.s32 	%rd66, %r3;
	mul.hi.s32 	%r166, %r187, -2006701681;
	add.s32 	%r167, %r166, %r187;
	shr.u32 	%r168, %r167, 31;
	shr.u32 	%r169, %r167, 9;
	add.s32 	%r170, %r169, %r168;
	cvta.to.global.u64 	%rd67, %rd3;
	add.s64 	%rd68, %rd67, %rd66;
	st.global.u8 	[%rd68], %r170;
$L__BB1_62:
	ret;

}


// ===== COMPILED SASS (sm_100) =====

	.target	sm_100

	.elftype	@"ET_EXEC"


//--------------------- .note.nv.tkinfo           --------------------------
	.section	.note.nv.tkinfo,"",@"SHT_NOTE"
	.sectionflags	@"SHF_NOTE_NV_TKINFO"
	.tkinfo
        /*0018*/ 	.word	0x00000002
        /*0030*/ 	.string	""
        /*0030*/ 	.string	"ptxas"
        /*0030*/ 	.string	"Cuda compilation tools, release 13.0, V13.0.88"
        /*0030*/ 	.string	"Build cuda_13.0.r13.0/compiler.36424714_0"
        /*0030*/ 	.string	"-arch sm_100 -m 64 "



//--------------------- .note.nv.cuinfo           --------------------------
	.section	.note.nv.cuinfo,"",@"SHT_NOTE"
	.sectionflags	@"SHF_NOTE_NV_CUINFO"
        /*0018*/ 	.short	0x0002
        /*001a*/ 	.short	0x0064
        /*001c*/ 	.short	0x0082
	.zero		2


//--------------------- .nv.info                  --------------------------
	.section	.nv.info,"",@"SHT_CUDA_INFO"
	.align	4


	//----- nvinfo : EIATTR_REGCOUNT
	.align		4
        /*0000*/ 	.byte	0x04, 0x2f
        /*0002*/ 	.short	(.L_1 - .L_0)
	.align		4
.L_0:
        /*0004*/ 	.word	index@(_Z7borra_XPhPiii)
        /*0008*/ 	.word	0x00000016


	//----- nvinfo : EIATTR_FRAME_SIZE
	.align		4
.L_1:
        /*000c*/ 	.byte	0x04, 0x11
        /*000e*/ 	.short	(.L_3 - .L_2)
	.align		4
.L_2:
        /*0010*/ 	.word	index@(_Z7borra_XPhPiii)
        /*0014*/ 	.word	0x00000000


	//----- nvinfo : EIATTR_REGCOUNT
	.align		4
.L_3:
        /*0018*/ 	.byte	0x04, 0x2f
        /*001a*/ 	.short	(.L_5 - .L_4)
	.align		4
.L_4:
        /*001c*/ 	.word	index@(_Z7borra_YPiPhii)
        /*0020*/ 	.word	0x00000019


	//----- nvinfo : EIATTR_FRAME_SIZE
	.align		4
.L_5:
        /*0024*/ 	.byte	0x04, 0x11
        /*0026*/ 	.short	(.L_7 - .L_6)
	.align		4
.L_6:
        /*0028*/ 	.word	index@(_Z7borra_YPiPhii)
        /*002c*/ 	.word	0x00000000


	//----- nvinfo : EIATTR_MIN_STACK_SIZE
	.align		4
.L_7:
        /*0030*/ 	.byte	0x04, 0x12
        /*0032*/ 	.short	(.L_9 - .L_8)
	.align		4
.L_8:
        /*0034*/ 	.word	index@(_Z7borra_YPiPhii)
        /*0038*/ 	.word	0x00000000


	//----- nvinfo : EIATTR_MIN_STACK_SIZE
	.align		4
.L_9:
        /*003c*/ 	.byte	0x04, 0x12
        /*003e*/ 	.short	(.L_11 - .L_10)
	.align		4
.L_10:
        /*0040*/ 	.word	index@(_Z7borra_XPhPiii)
        /*0044*/ 	.word	0x00000000
.L_11:


//--------------------- .nv.compat                --------------------------
	.section	.nv.compat,"",@"SHT_CUDA_COMPAT_INFO"
	.align	4
        /*0000*/ 	.byte	0x02, 0x09, 0x00, 0x00, 0x02, 0x02, 0x01, 0x00, 0x02, 0x05, 0x05, 0x00, 0x03, 0x07, 0x01, 0x01
        /*0010*/ 	.byte	0x02, 0x03, 0x00, 0x00, 0x02, 0x06, 0x01, 0x00, 0x04, 0x0b, 0x08, 0x00, 0x09, 0x00, 0x00, 0x00
        /*0020*/ 	.byte	0x00, 0x00, 0x00, 0x00


//--------------------- .nv.info._Z7borra_YPiPhii --------------------------
	.section	.nv.info._Z7borra_YPiPhii,"",@"SHT_CUDA_INFO"
	.sectionflags	@""
	.align	4


	//----- nvinfo : EIATTR_CUDA_API_VERSION
	.align		4
        /*0000*/ 	.byte	0x04, 0x37
        /*0002*/ 	.short	(.L_13 - .L_12)
.L_12:
        /*0004*/ 	.word	0x00000082


	//----- nvinfo : EIATTR_KPARAM_INFO
	.align		4
.L_13:
        /*0008*/ 	.byte	0x04, 0x17
        /*000a*/ 	.short	(.L_15 - .L_14)
.L_14:
        /*000c*/ 	.word	0x00000000
        /*0010*/ 	.short	0x0003
        /*0012*/ 	.short	0x0014
        /*0014*/ 	.byte	0x00, 0xf0, 0x11, 0x00


	//----- nvinfo : EIATTR_KPARAM_INFO
	.align		4
.L_15:
        /*0018*/ 	.byte	0x04, 0x17
        /*001a*/ 	.short	(.L_17 - .L_16)
.L_16:
        /*001c*/ 	.word	0x00000000
        /*0020*/ 	.short	0x0002
        /*0022*/ 	.short	0x0010
        /*0024*/ 	.byte	0x00, 0xf0, 0x11, 0x00


	//----- nvinfo : EIATTR_KPARAM_INFO
	.align		4
.L_17:
        /*0028*/ 	.byte	0x04, 0x17
        /*002a*/ 	.short	(.L_19 - .L_18)
.L_18:
        /*002c*/ 	.word	0x00000000
        /*0030*/ 	.short	0x0001
        /*0032*/ 	.short	0x0008
        /*0034*/ 	.byte	0x00, 0xf5, 0x21, 0x00


	//----- nvinfo : EIATTR_KPARAM_INFO
	.align		4
.L_19:
        /*0038*/ 	.byte	0x04, 0x17
        /*003a*/ 	.short	(.L_21 - .L_20)
.L_20:
        /*003c*/ 	.word	0x00000000
        /*0040*/ 	.short	0x0000
        /*0042*/ 	.short	0x0000
        /*0044*/ 	.byte	0x00, 0xf5, 0x21, 0x00


	//----- nvinfo : EIATTR_SPARSE_MMA_MASK
	.align		4
.L_21:
        /*0048*/ 	.byte	0x03, 0x50
        /*004a*/ 	.short	0x0000


	//----- nvinfo : EIATTR_MAXREG_COUNT
	.align		4
        /*004c*/ 	.byte	0x03, 0x1b
        /*004e*/ 	.short	0x00ff


	//----- nvinfo : EIATTR_MERCURY_ISA_VERSION
	.align		4
        /*0050*/ 	.byte	0x03, 0x5f
        /*0052*/ 	.short	0x0101


	//----- nvinfo : EIATTR_VRC_CTA_INIT_COUNT
	.align		4
        /*0054*/ 	.byte	0x02, 0x4a
	.zero		1
	.zero		1


	//----- nvinfo : EIATTR_EXIT_INSTR_OFFSETS
	.align		4
        /*0058*/ 	.byte	0x04, 0x1c
        /*005a*/ 	.short	(.L_23 - .L_22)


	//   ....[0]....
.L_22:
        /*005c*/ 	.word	0x000000a0


	//   ....[1]....
        /*0060*/ 	.word	0x00000dd0


	//----- nvinfo : EIATTR_CBANK_PARAM_SIZE
	.align		4
.L_23:
        /*0064*/ 	.byte	0x03, 0x19
        /*0066*/ 	.short	0x0018


	//----- nvinfo : EIATTR_PARAM_CBANK
	.align		4
        /*0068*/ 	.byte	0x04, 0x0a
        /*006a*/ 	.short	(.L_25 - .L_24)
	.align		4
.L_24:
        /*006c*/ 	.word	index@(.nv.constant0._Z7borra_YPiPhii)
        /*0070*/ 	.short	0x0380
        /*0072*/ 	.short	0x0018


	//----- nvinfo : EIATTR_SW_WAR
	.align		4
.L_25:
        /*0074*/ 	.byte	0x04, 0x36
        /*0076*/ 	.short	(.L_27 - .L_26)
.L_26:
        /*0078*/ 	.word	0x00000008
.L_27:


//--------------------- .nv.info._Z7borra_XPhPiii --------------------------
	.section	.nv.info._Z7borra_XPhPiii,"",@"SHT_CUDA_INFO"
	.sectionflags	@""
	.align	4


	//----- nvinfo : EIATTR_CUDA_API_VERSION
	.align		4
        /*0000*/ 	.byte	0x04, 0x37
        /*0002*/ 	.short	(.L_29 - .L_28)
.L_28:
        /*0004*/ 	.word	0x00000082


	//----- nvinfo : EIATTR_KPARAM_INFO
	.align		4
.L_29:
        /*0008*/ 	.byte	0x04, 0x17
        /*000a*/ 	.short	(.L_31 - .L_30)
.L_30:
        /*000c*/ 	.word	0x00000000
        /*0010*/ 	.short	0x0003
        /*0012*/ 	.short	0x0014
        /*0014*/ 	.byte	0x00, 0xf0, 0x11, 0x00


	//----- nvinfo : EIATTR_KPARAM_INFO
	.align		4
.L_31:
        /*0018*/ 	.byte	0x04, 0x17
        /*001a*/ 	.short	(.L_33 - .L_32)
.L_32:
        /*001c*/ 	.word	0x00000000
        /*0020*/ 	.short	0x0002
        /*0022*/ 	.short	0x0010
        /*0024*/ 	.byte	0x00, 0xf0, 0x11, 0x00


	//----- nvinfo : EIATTR_KPARAM_INFO
	.align		4
.L_33:
        /*0028*/ 	.byte	0x04, 0x17
        /*002a*/ 	.short	(.L_35 - .L_34)
.L_34:
        /*002c*/ 	.word	0x00000000
        /*0030*/ 	.short	0x0001
        /*0032*/ 	.short	0x0008
        /*0034*/ 	.byte	0x00, 0xf5, 0x21, 0x00


	//----- nvinfo : EIATTR_KPARAM_INFO
	.align		4
.L_35:
        /*0038*/ 	.byte	0x04, 0x17
        /*003a*/ 	.short	(.L_37 - .L_36)
.L_36:
        /*003c*/ 	.word	0x00000000
        /*0040*/ 	.short	0x0000
        /*0042*/ 	.short	0x0000
        /*0044*/ 	.byte	0x00, 0xf5, 0x21, 0x00


	//----- nvinfo : EIATTR_SPARSE_MMA_MASK
	.align		4
.L_37:
        /*0048*/ 	.byte	0x03, 0x50
        /*004a*/ 	.short	0x0000


	//----- nvinfo : EIATTR_MAXREG_COUNT
	.align		4
        /*004c*/ 	.byte	0x03, 0x1b
        /*004e*/ 	.short	0x00ff


	//----- nvinfo : EIATTR_MERCURY_ISA_VERSION
	.align		4
        /*0050*/ 	.byte	0x03, 0x5f
        /*0052*/ 	.short	0x0101


	//----- nvinfo : EIATTR_VRC_CTA_INIT_COUNT
	.align		4
        /*0054*/ 	.byte	0x02, 0x4a
	.zero		1
	.zero		1


	//----- nvinfo : EIATTR_EXIT_INSTR_OFFSETS
	.align		4
        /*0058*/ 	.byte	0x04, 0x1c
        /*005a*/ 	.short	(.L_39 - .L_38)


	//   ....[0]....
.L_38:
        /*005c*/ 	.word	0x000000a0


	//   ....[1]....
        /*0060*/ 	.word	0x00000ab0


	//----- nvinfo : EIATTR_CBANK_PARAM_SIZE
	.align		4
.L_39:
        /*0064*/ 	.byte	0x03, 0x19
        /*0066*/ 	.short	0x0018


	//----- nvinfo : EIATTR_PARAM_CBANK
	.align		4
        /*0068*/ 	.byte	0x04, 0x0a
        /*006a*/ 	.short	(.L_41 - .L_40)
	.align		4
.L_40:
        /*006c*/ 	.word	index@(.nv.constant0._Z7borra_XPhPiii)
        /*0070*/ 	.short	0x0380
        /*0072*/ 	.short	0x0018


	//----- nvinfo : EIATTR_SW_WAR
	.align		4
.L_41:
        /*0074*/ 	.byte	0x04, 0x36
        /*0076*/ 	.short	(.L_43 - .L_42)
.L_42:
        /*0078*/ 	.word	0x00000008
.L_43:


//--------------------- .nv.callgraph             --------------------------
	.section	.nv.callgraph,"",@"SHT_CUDA_CALLGRAPH"
	.align	4
	.sectionentsize	8
	.align		4
        /*0000*/ 	.word	0x00000000
	.align		4
        /*0004*/ 	.word	0xffffffff
	.align		4
        /*0008*/ 	.word	0x00000000
	.align		4
        /*000c*/ 	.word	0xfffffffe
	.align		4
        /*0010*/ 	.word	0x00000000
	.align		4
        /*0014*/ 	.word	0xfffffffd
	.align		4
        /*0018*/ 	.word	0x00000000
	.align		4
        /*001c*/ 	.word	0xfffffffc


//--------------------- .text._Z7borra_YPiPhii    --------------------------
	.section	.text._Z7borra_YPiPhii,"ax",@progbits
	.align	128
        .global         _Z7borra_YPiPhii
        .type           _Z7borra_YPiPhii,@function
        .size           _Z7borra_YPiPhii,(.L_x_2 - _Z7borra_YPiPhii)
        .other          _Z7borra_YPiPhii,@"STO_CUDA_ENTRY STV_DEFAULT"
_Z7borra_YPiPhii:
.text._Z7borra_YPiPhii:
[----:B------:R-:W-:Y:S01]  /*0000*/  LDC R1, c[0x0][0x37c] ;  /* 0x0000df00ff017b82 */ /* 0x000fe20000000800 */
[----:B------:R-:W0:Y:S07]  /*0010*/  S2R R0, SR_CTAID.X ;  /* 0x0000000000007919 */ /* 0x000e2e0000002500 */
[----:B------:R-:W1:Y:S01]  /*0020*/  LDC.64 R2, c[0x0][0x390] ;  /* 0x0000e400ff027b82 */ /* 0x000e620000000a00 */
[----:B------:R-:W0:Y:S01]  /*0030*/  S2R R7, SR_TID.X ;  /* 0x0000000000077919 */ /* 0x000e220000002100 */
[----:B------:R-:W2:Y:S01]  /*0040*/  S2R R6, SR_CTAID.Y ;  /* 0x0000000000067919 */ /* 0x000ea20000002600 */
[----:B------:R-:W2:Y:S01]  /*0050*/  S2R R5, SR_TID.Y ;  /* 0x0000000000057919 */ /* 0x000ea20000002200 */
[----:B0-----:R-:W-:-:S04]  /*0060*/  LEA R0, R0, R7, 0x5 ;  /* 0x0000000700007211 */ /* 0x001fc800078e28ff */
[----:B-1----:R-:W-:Y:S01]  /*0070*/  ISETP.GE.AND P0, PT, R0, R3, PT ;  /* 0x000000030000720c */ /* 0x002fe20003f06270 */
[----:B--2---:R-:W-:-:S05]  /*0080*/  IMAD R6, R6, 0x20, R5 ;  /* 0x0000002006067824 */ /* 0x004fca00078e0205 */
[----:B------:R-:W-:-:S13]  /*0090*/  ISETP.GE.OR P0, PT, R6, R2, P0 ;  /* 0x000000020600720c */ /* 0x000fda0000706670 */
[----:B------:R-:W-:Y:S05]  /*00a0*/  @P0 EXIT ;  /* 0x000000000000094d */ /* 0x000fea0003800000 */
[C---:B------:R-:W-:Y:S01]  /*00b0*/  VIADD R9, R6.reuse, 0xfffffff2 ;  /* 0xfffffff206097836 */ /* 0x040fe20000000000 */
[C---:B------:R-:W-:Y:S01]  /*00c0*/  IADD3 R7, PT, PT, R6.reuse, -0xf, RZ ;  /* 0xfffffff106077810 */ /* 0x040fe20007ffe0ff */
[----:B------:R-:W0:Y:S01]  /*00d0*/  LDC.64 R4, c[0x0][0x380] ;  /* 0x0000e000ff047b82 */ /* 0x000e220000000a00 */
[----:B------:R-:W1:Y:S01]  /*00e0*/  LDCU.64 UR4, c[0x0][0x358] ;  /* 0x00006b00ff0477ac */ /* 0x000e620008000a00 */
[C---:B------:R-:W-:Y:S01]  /*00f0*/  IMAD R0, R6.reuse, R3, R0 ;  /* 0x0000000306007224 */ /* 0x040fe200078e0200 */
[-C--:B------:R-:W-:Y:S02]  /*0100*/  ISETP.GE.AND P2, PT, R9, R2.reuse, PT ;  /* 0x000000020900720c */ /* 0x080fe40003f46270 */
[----:B------:R-:W-:Y:S01]  /*0110*/  ISETP.GE.AND P0, PT, R7, R2, PT ;  /* 0x000000020700720c */ /* 0x000fe20003f06270 */
[----:B------:R-:W-:Y:S01]  /*0120*/  HFMA2 R7, -RZ, RZ, 0, 0 ;  /* 0x00000000ff077431 */ /* 0x000fe200000001ff */
[C---:B------:R-:W-:Y:S01]  /*0130*/  ISETP.LT.U32.OR P2, PT, R6.reuse, 0xe, P2 ;  /* 0x0000000e0600780c */ /* 0x040fe20001741470 */
[C---:B------:R-:W-:Y:S01]  /*0140*/  VIADD R13, R6.reuse, 0xfffffff3 ;  /* 0xfffffff3060d7836 */ /* 0x040fe20000000000 */
[----:B------:R-:W-:Y:S01]  /*0150*/  ISETP.LT.U32.OR P0, PT, R6, 0xf, P0 ;  /* 0x0000000f0600780c */ /* 0x000fe20000701470 */
[----:B------:R-:W2:Y:S10]  /*0160*/  LDCU.64 UR6, c[0x0][0x388] ;  /* 0x00007100ff0677ac */ /* 0x000eb40008000a00 */
[----:B------:R-:W-:-:S02]  /*0170*/  @!P2 IMAD R9, R3, -0xe, R0 ;  /* 0xfffffff20309a824 */ /* 0x000fc400078e0200 */
[----:B------:R-:W-:Y:S02]  /*0180*/  @!P0 IMAD R11, R3, -0xf, R0 ;  /* 0xfffffff1030b8824 */ /* 0x000fe400078e0200 */
[----:B0-----:R-:W-:-:S04]  /*0190*/  @!P2 IMAD.WIDE R8, R9, 0x4, R4 ;  /* 0x000000040908a825 */ /* 0x001fc800078e0204 */
[----:B------:R-:W-:Y:S02]  /*01a0*/  @!P0 IMAD.WIDE R10, R11, 0x4, R4 ;  /* 0x000000040b0a8825 */ /* 0x000fe400078e0204 */
[----:B-1----:R0:W3:Y:S04]  /*01b0*/  @!P2 LDG.E R8, desc[UR4][R8.64] ;  /* 0x000000040808a981 */ /* 0x0020e8000c1e1900 */
[----:B------:R1:W3:Y:S01]  /*01c0*/  @!P0 LDG.E R7, desc[UR4][R10.64] ;  /* 0x000000040a078981 */ /* 0x0002e2000c1e1900 */
[----:B------:R-:W-:Y:S02]  /*01d0*/  ISETP.GE.AND P4, PT, R13, R2, PT ;  /* 0x000000020d00720c */ /* 0x000fe40003f86270 */
[C---:B------:R-:W-:Y:S01]  /*01e0*/  IADD3 R15, PT, PT, R6.reuse, -0xc, RZ ;  /* 0xfffffff4060f7810 */ /* 0x040fe20007ffe0ff */
[C---:B------:R-:W-:Y:S01]  /*01f0*/  VIADD R13, R6.reuse, 0xfffffff5 ;  /* 0xfffffff5060d7836 */ /* 0x040fe20000000000 */
[----:B------:R-:W-:-:S02]  /*0200*/  ISETP.LT.U32.OR P4, PT, R6, 0xd, P4 ;  /* 0x0000000d0600780c */ /* 0x000fc40002781470 */
[-C--:B------:R-:W-:Y:S02]  /*0210*/  ISETP.GE.AND P5, PT, R15, R2.reuse, PT ;  /* 0x000000020f00720c */ /* 0x080fe40003fa6270 */
[-C--:B------:R-:W-:Y:S02]  /*0220*/  ISETP.GE.AND P6, PT, R13, R2.reuse, PT ;  /* 0x000000020d00720c */ /* 0x080fe40003fc6270 */
[C---:B------:R-:W-:Y:S02]  /*0230*/  ISETP.LT.U32.OR P5, PT, R6.reuse, 0xc, P5 ;  /* 0x0000000c0600780c */ /* 0x040fe40002fa1470 */
[C---:B------:R-:W-:Y:S01]  /*0240*/  IADD3 R13, PT, PT, R6.reuse, -0xa, RZ ;  /* 0xfffffff6060d7810 */ /* 0x040fe20007ffe0ff */
[C---:B0-----:R-:W-:Y:S01]  /*0250*/  VIADD R9, R6.reuse, 0xfffffff7 ;  /* 0xfffffff706097836 */ /* 0x041fe20000000000 */
[----:B------:R-:W-:Y:S02]  /*0260*/  ISETP.LT.U32.OR P6, PT, R6, 0xb, P6 ;  /* 0x0000000b0600780c */ /* 0x000fe400037c1470 */
[-C--:B------:R-:W-:Y:S01]  /*0270*/  ISETP.GE.AND P3, PT, R13, R2.reuse, PT ;  /* 0x000000020d00720c */ /* 0x080fe20003f66270 */
[----:B-1----:R-:W-:Y:S01]  /*0280*/  @!P4 IMAD R11, R3, -0xd, R0 ;  /* 0xfffffff3030bc824 */ /* 0x002fe200078e0200 */
[----:B------:R-:W-:-:S02]  /*0290*/  ISETP.GE.AND P0, PT, R9, R2, PT ;  /* 0x000000020900720c */ /* 0x000fc40003f06270 */
[C---:B------:R-:W-:Y:S01]  /*02a0*/  ISETP.LT.U32.OR P3, PT, R6.reuse, 0xa, P3 ;  /* 0x0000000a0600780c */ /* 0x040fe20001f61470 */
[----:B------:R-:W-:Y:S01]  /*02b0*/  @!P4 IMAD.WIDE R10, R11, 0x4, R4 ;  /* 0x000000040b0ac825 */ /* 0x000fe200078e0204 */
[C---:B------:R-:W-:Y:S02]  /*02c0*/  IADD3 R9, PT, PT, R6.reuse, -0x8, RZ ;  /* 0xfffffff806097810 */ /* 0x040fe40007ffe0ff */
[C---:B------:R-:W-:Y:S01]  /*02d0*/  ISETP.LT.U32.OR P0, PT, R6.reuse, 0x9, P0 ;  /* 0x000000090600780c */ /* 0x040fe20000701470 */
[--C-:B------:R-:W-:Y:S01]  /*02e0*/  @!P5 IMAD R13, R3, -0xc, R0.reuse ;  /* 0xfffffff4030dd824 */ /* 0x100fe200078e0200 */
[----:B------:R-:W-:Y:S01]  /*02f0*/  ISETP.GE.AND P1, PT, R9, R2, PT ;  /* 0x000000020900720c */ /* 0x000fe20003f26270 */
[----:B------:R-:W-:Y:S01]  /*0300*/  @!P6 IMAD R15, R3, -0xb, R0 ;  /* 0xfffffff5030fe824 */ /* 0x000fe200078e0200 */
[----:B------:R-:W4:Y:S01]  /*0310*/  @!P4 LDG.E R10, desc[UR4][R10.64] ;  /* 0x000000040a0ac981 */ /* 0x000f22000c1e1900 */
[----:B------:R-:W-:Y:S01]  /*0320*/  @!P5 IMAD.WIDE R12, R13, 0x4, R4 ;  /* 0x000000040d0cd825 */ /* 0x000fe200078e0204 */
[----:B------:R-:W-:-:S03]  /*0330*/  ISETP.LT.U32.OR P1, PT, R6, 0x8, P1 ;  /* 0x000000080600780c */ /* 0x000fc60000f21470 */
[----:B------:R-:W-:Y:S02]  /*0340*/  @!P6 IMAD.WIDE R14, R15, 0x4, R4 ;  /* 0x000000040f0ee825 */ /* 0x000fe400078e0204 */
[----:B------:R-:W5:Y:S02]  /*0350*/  @!P5 LDG.E R12, desc[UR4][R12.64] ;  /* 0x000000040c0cd981 */ /* 0x000f64000c1e1900 */
[C-C-:B------:R-:W-:Y:S02]  /*0360*/  @!P3 IMAD R17, R3.reuse, -0xa, R0.reuse ;  /* 0xfffffff60311b824 */ /* 0x140fe400078e0200 */
[----:B------:R0:W2:Y:S01]  /*0370*/  @!P6 LDG.E R14, desc[UR4][R14.64] ;  /* 0x000000040e0ee981 */ /* 0x0000a2000c1e1900 */
[----:B------:R-:W-:Y:S02]  /*0380*/  @!P0 IMAD R19, R3, -0x9, R0 ;  /* 0xfffffff703138824 */ /* 0x000fe400078e0200 */
[----:B------:R-:W-:-:S04]  /*0390*/  @!P3 IMAD.WIDE R16, R17, 0x4, R4 ;  /* 0x000000041110b825 */ /* 0x000fc800078e0204 */
[----:B------:R-:W-:Y:S02]  /*03a0*/  VIADD R9, R6, 0xfffffff9 ;  /* 0xfffffff906097836 */ /* 0x000fe40000000000 */
[----:B------:R-:W-:Y:S01]  /*03b0*/  @!P0 IMAD.WIDE R18, R19, 0x4, R4 ;  /* 0x0000000413128825 */ /* 0x000fe200078e0204 */
[----:B------:R-:W2:Y:S03]  /*03c0*/  @!P3 LDG.E R16, desc[UR4][R16.64] ;  /* 0x000000041010b981 */ /* 0x000ea6000c1e1900 */
[----:B------:R-:W-:Y:S02]  /*03d0*/  @!P1 IMAD.MOV R21, RZ, RZ, -R3 ;  /* 0x000000ffff159224 */ /* 0x000fe400078e0a03 */
[----:B------:R-:W2:Y:S03]  /*03e0*/  @!P0 LDG.E R18, desc[UR4][R18.64] ;  /* 0x0000000412128981 */ /* 0x000ea6000c1e1900 */
[----:B------:R-:W-:-:S05]  /*03f0*/  @!P1 LEA R21, R21, R0, 0x3 ;  /* 0x0000000015159211 */ /* 0x000fca00078e18ff */
[----:B------:R-:W-:-:S06]  /*0400*/  @!P1 IMAD.WIDE R20, R21, 0x4, R4 ;  /* 0x0000000415149825 */ /* 0x000fcc00078e0204 */
[----:B------:R-:W2:Y:S01]  /*0410*/  @!P1 LDG.E R20, desc[UR4][R20.64] ;  /* 0x0000000414149981 */ /* 0x000ea2000c1e1900 */
[----:B---3--:R-:W-:Y:S02]  /*0420*/  @!P2 IADD3 R7, PT, PT, R7, R8, RZ ;  /* 0x000000080707a210 */ /* 0x008fe40007ffe0ff */
[----:B------:R-:W-:-:S04]  /*0430*/  ISETP.GE.AND P2, PT, R9, R2, PT ;  /* 0x000000020900720c */ /* 0x000fc80003f46270 */
[----:B------:R-:W-:-:S13]  /*0440*/  ISETP.LT.U32.OR P2, PT, R6, 0x7, P2 ;  /* 0x000000070600780c */ /* 0x000fda0001741470 */
[----:B------:R-:W-:-:S04]  /*0450*/  @!P2 IMAD R9, R3, -0x7, R0 ;  /* 0xfffffff90309a824 */ /* 0x000fc800078e0200 */
[----:B------:R-:W-:-:S06]  /*0460*/  @!P2 IMAD.WIDE R8, R9, 0x4, R4 ;  /* 0x000000040908a825 */ /* 0x000fcc00078e0204 */
[----:B------:R1:W3:Y:S01]  /*0470*/  @!P2 LDG.E R8, desc[UR4][R8.64] ;  /* 0x000000040808a981 */ /* 0x0002e2000c1e1900 */
[----:B----4-:R-:W-:Y:S02]  /*0480*/  @!P4 IMAD.IADD R7, R7, 0x1, R10 ;  /* 0x000000010707c824 */ /* 0x010fe400078e020a */
[C---:B------:R-:W-:Y:S02]  /*0490*/  VIADD R11, R6.reuse, 0xfffffffa ;  /* 0xfffffffa060b7836 */ /* 0x040fe40000000000 */
[C---:B0-----:R-:W-:Y:S01]  /*04a0*/  VIADD R15, R6.reuse, 0xfffffffc ;  /* 0xfffffffc060f7836 */ /* 0x041fe20000000000 */
[----:B-----5:R-:W-:Y:S02]  /*04b0*/  @!P5 IADD3 R7, PT, PT, R7, R12, RZ ;  /* 0x0000000c0707d210 */ /* 0x020fe40007ffe0ff */
[----:B------:R-:W-:Y:S02]  /*04c0*/  ISETP.GE.AND P4, PT, R11, R2, PT ;  /* 0x000000020b00720c */ /* 0x000fe40003f86270 */
[----:B------:R-:W-:-:S02]  /*04d0*/  IADD3 R13, PT, PT, R6, -0x5, RZ ;  /* 0xfffffffb060d7810 */ /* 0x000fc40007ffe0ff */
[----:B--2---:R-:W-:Y:S02]  /*04e0*/  @!P6 IADD3 R7, PT, PT, R7, R14, RZ ;  /* 0x0000000e0707e210 */ /* 0x004fe40007ffe0ff */
[-C--:B------:R-:W-:Y:S02]  /*04f0*/  ISETP.GE.AND P5, PT, R15, R2.reuse, PT ;  /* 0x000000020f00720c */ /* 0x080fe40003fa6270 */
[C---:B------:R-:W-:Y:S02]  /*0500*/  ISETP.LT.U32.OR P4, PT, R6.reuse, 0x6, P4 ;  /* 0x000000060600780c */ /* 0x040fe40002781470 */
[----:B------:R-:W-:Y:S01]  /*0510*/  ISETP.GE.AND P6, PT, R13, R2, PT ;  /* 0x000000020d00720c */ /* 0x000fe20003fc6270 */
[C---:B------:R-:W-:Y:S01]  /*0520*/  VIADD R11, R6.reuse, 0xfffffffe ;  /* 0xfffffffe060b7836 */ /* 0x040fe20000000000 */
[C---:B------:R-:W-:Y:S01]  /*0530*/  ISETP.LT.U32.OR P5, PT, R6.reuse, 0x4, P5 ;  /* 0x000000040600780c */ /* 0x040fe20002fa1470 */
[----:B------:R-:W-:Y:S01]  /*0540*/  @!P3 IMAD.IADD R7, R7, 0x1, R16 ;  /* 0x000000010707b824 */ /* 0x000fe200078e0210 */
[----:B------:R-:W-:-:S02]  /*0550*/  ISETP.LT.U32.OR P3, PT, R6, 0x5, P6 ;  /* 0x000000050600780c */ /* 0x000fc40003761470 */
[C---:B-1----:R-:W-:Y:S02]  /*0560*/  IADD3 R9, PT, PT, R6.reuse, -0x3, RZ ;  /* 0xfffffffd06097810 */ /* 0x042fe40007ffe0ff */
[----:B------:R-:W-:Y:S02]  /*0570*/  @!P0 IADD3 R7, PT, PT, R7, R18, RZ ;  /* 0x0000001207078210 */ /* 0x000fe40007ffe0ff */
[-C--:B------:R-:W-:Y:S02]  /*0580*/  ISETP.GE.AND P6, PT, R9, R2.reuse, PT ;  /* 0x000000020900720c */ /* 0x080fe40003fc6270 */
[----:B------:R-:W-:Y:S01]  /*0590*/  ISETP.GE.AND P0, PT, R11, R2, PT ;  /* 0x000000020b00720c */ /* 0x000fe20003f06270 */
[----:B------:R-:W-:Y:S01]  /*05a0*/  @!P4 IMAD R11, R3, -0x6, R0 ;  /* 0xfffffffa030bc824 */ /* 0x000fe200078e0200 */
[C---:B------:R-:W-:Y:S02]  /*05b0*/  ISETP.LT.U32.OR P6, PT, R6.reuse, 0x3, P6 ;  /* 0x000000030600780c */ /* 0x040fe400037c1470 */
[----:B------:R-:W-:Y:S01]  /*05c0*/  ISETP.LT.U32.OR P0, PT, R6, 0x2, P0 ;  /* 0x000000020600780c */ /* 0x000fe20000701470 */
[----:B------:R-:W-:Y:S01]  /*05d0*/  @!P4 IMAD.WIDE R10, R11, 0x4, R4 ;  /* 0x000000040b0ac825 */ /* 0x000fe200078e0204 */
[----:B------:R-:W-:-:S03]  /*05e0*/  @!P5 IADD3 R15, PT, PT, -R3, RZ, RZ ;  /* 0x000000ff030fd210 */ /* 0x000fc60007ffe1ff */
[----:B------:R-:W-:Y:S02]  /*05f0*/  VIADD R9, R6, 0xffffffff ;  /* 0xffffffff06097836 */ /* 0x000fe40000000000 */
[----:B------:R-:W-:Y:S01]  /*0600*/  @!P3 IMAD R13, R3, -0x5, R0 ;  /* 0xfffffffb030db824 */ /* 0x000fe200078e0200 */
[----:B------:R-:W-:Y:S01]  /*0610*/  @!P5 LEA R15, R15, R0, 0x2 ;  /* 0x000000000f0fd211 */ /* 0x000fe200078e10ff */
[----:B------:R-:W-:Y:S01]  /*0620*/  @!P1 IMAD.IADD R7, R7, 0x1, R20 ;  /* 0x0000000107079824 */ /* 0x000fe200078e0214 */
[----:B------:R-:W-:Y:S01]  /*0630*/  ISETP.GE.U32.AND P1, PT, R9, R2, PT ;  /* 0x000000020900720c */ /* 0x000fe20003f26070 */
[--C-:B------:R-:W-:Y:S01]  /*0640*/  @!P3 IMAD.WIDE R12, R13, 0x4, R4.reuse ;  /* 0x000000040d0cb825 */ /* 0x100fe200078e0204 */
[----:B------:R0:W2:Y:S03]  /*0650*/  @!P4 LDG.E R10, desc[UR4][R10.64] ;  /* 0x000000040a0ac981 */ /* 0x0000a6000c1e1900 */
[----:B------:R-:W-:-:S02]  /*0660*/  @!P5 IMAD.WIDE R14, R15, 0x4, R4 ;  /* 0x000000040f0ed825 */ /* 0x000fc400078e0204 */
[----:B------:R-:W4:Y:S02]  /*0670*/  @!P3 LDG.E R12, desc[UR4][R12.64] ;  /* 0x000000040c0cb981 */ /* 0x000f24000c1e1900 */
[----:B------:R-:W-:Y:S02]  /*0680*/  @!P6 IMAD R19, R3, -0x3, R0 ;  /* 0xfffffffd0313e824 */ /* 0x000fe400078e0200 */
[----:B------:R-:W-:Y:S01]  /*0690*/  @!P0 IMAD.MOV R9, RZ, RZ, -R3 ;  /* 0x000000ffff098224 */ /* 0x000fe200078e0a03 */
[----:B------:R-:W5:Y:S01]  /*06a0*/  @!P5 LDG.E R14, desc[UR4][R14.64] ;  /* 0x000000040e0ed981 */ /* 0x000f62000c1e1900 */
[----:B------:R-:W-:Y:S01]  /*06b0*/  @!P6 IMAD.WIDE R18, R19, 0x4, R4 ;  /* 0x000000041312e825 */ /* 0x000fe200078e0204 */
[----:B------:R-:W-:-:S03]  /*06c0*/  IADD3 R17, PT, PT, R6, 0x1, RZ ;  /* 0x0000000106117810 */ /* 0x000fc60007ffe0ff */
[----:B------:R-:W-:Y:S02]  /*06d0*/  @!P0 IMAD R9, R9, 0x2, R0 ;  /* 0x0000000209098824 */ /* 0x000fe400078e0200 */
[----:B------:R-:W-:Y:S01]  /*06e0*/  @!P1 IMAD.IADD R21, R0, 0x1, -R3 ;  /* 0x0000000100159824 */ /* 0x000fe200078e0a03 */
[----:B------:R-:W5:Y:S03]  /*06f0*/  @!P6 LDG.E R18, desc[UR4][R18.64] ;  /* 0x000000041212e981 */ /* 0x000f66000c1e1900 */
[----:B------:R-:W-:-:S06]  /*0700*/  @!P1 IMAD.WIDE R20, R21, 0x4, R4 ;  /* 0x0000000415149825 */ /* 0x000fcc00078e0204 */
[----:B------:R-:W5:Y:S01]  /*0710*/  @!P1 LDG.E R20, desc[UR4][R20.64] ;  /* 0x0000000414149981 */ /* 0x000f62000c1e1900 */
[----:B---3--:R-:W-:Y:S01]  /*0720*/  @!P2 IADD3 R7, PT, PT, R7, R8, RZ ;  /* 0x000000080707a210 */ /* 0x008fe20007ffe0ff */
[----:B------:R-:W-:Y:S01]  /*0730*/  @!P0 IMAD.WIDE R8, R9, 0x4, R4 ;  /* 0x0000000409088825 */ /* 0x000fe200078e0204 */
[----:B------:R-:W-:-:S05]  /*0740*/  ISETP.GE.U32.AND P2, PT, R17, R2, PT ;  /* 0x000000021100720c */ /* 0x000fca0003f46070 */
[----:B------:R1:W3:Y:S01]  /*0750*/  @!P0 LDG.E R8, desc[UR4][R8.64] ;  /* 0x0000000408088981 */ /* 0x0002e2000c1e1900 */
[----:B------:R-:W-:-:S05]  /*0760*/  IMAD.WIDE R4, R0, 0x4, R4 ;  /* 0x0000000400047825 */ /* 0x000fca00078e0204 */
[----:B------:R-:W3:Y:S02]  /*0770*/  LDG.E R22, desc[UR4][R4.64] ;  /* 0x0000000404167981 */ /* 0x000ee4000c1e1900 */
[----:B------:R-:W-:-:S06]  /*0780*/  @!P2 IMAD.WIDE R16, R3, 0x4, R4 ;  /* 0x000000040310a825 */ /* 0x000fcc00078e0204 */
[----:B------:R-:W3:Y:S01]  /*0790*/  @!P2 LDG.E R16, desc[UR4][R16.64] ;  /* 0x000000041010a981 */ /* 0x000ee2000c1e1900 */
[C---:B0-----:R-:W-:Y:S01]  /*07a0*/  IADD3 R11, PT, PT, R6.reuse, 0x2, RZ ;  /* 0x00000002060b7810 */ /* 0x041fe20007ffe0ff */
[C---:B-1----:R-:W-:Y:S01]  /*07b0*/  VIADD R9, R6.reuse, 0x3 ;  /* 0x0000000306097836 */ /* 0x042fe20000000000 */
[----:B------:R-:W-:Y:S01]  /*07c0*/  IADD3 R13, PT, PT, R6, 0x5, RZ ;  /* 0x00000005060d7810 */ /* 0x000fe20007ffe0ff */
[----:B--2---:R-:W-:Y:S01]  /*07d0*/  @!P4 IMAD.IADD R7, R7, 0x1, R10 ;  /* 0x000000010707c824 */ /* 0x004fe200078e020a */
[----:B------:R-:W-:-:S04]  /*07e0*/  ISETP.GE.U32.AND P4, PT, R11, R2, PT ;  /* 0x000000020b00720c */ /* 0x000fc80003f86070 */
[----:B----4-:R-:W-:Y:S01]  /*07f0*/  @!P3 IADD3 R7, PT, PT, R7, R12, RZ ;  /* 0x0000000c0707b210 */ /* 0x010fe20007ffe0ff */
[----:B------:R-:W-:-:S03]  /*0800*/  VIADD R11, R6, 0x4 ;  /* 0x00000004060b7836 */ /* 0x000fc60000000000 */
[----:B-----5:R-:W-:Y:S02]  /*0810*/  @!P5 IADD3 R7, PT, PT, R7, R14, RZ ;  /* 0x0000000e0707d210 */ /* 0x020fe40007ffe0ff */
[----:B------:R-:W-:-:S03]  /*0820*/  ISETP.GE.U32.AND P3, PT, R9, R2, PT ;  /* 0x000000020900720c */ /* 0x000fc60003f66070 */
[----:B------:R-:W-:Y:S01]  /*0830*/  @!P6 IMAD.IADD R7, R7, 0x1, R18 ;  /* 0x000000010707e824 */ /* 0x000fe200078e0212 */
[-C--:B------:R-:W-:Y:S02]  /*0840*/  ISETP.GE.U32.AND P6, PT, R11, R2.reuse, PT ;  /* 0x000000020b00720c */ /* 0x080fe40003fc6070 */
[----:B------:R-:W-:Y:S02]  /*0850*/  @!P4 SHF.L.U32 R9, R3, 0x1, RZ ;  /* 0x000000010309c819 */ /* 0x000fe400000006ff */
[-C--:B------:R-:W-:Y:S02]  /*0860*/  ISETP.GE.U32.AND P5, PT, R13, R2.reuse, PT ;  /* 0x000000020d00720c */ /* 0x080fe40003fa6070 */
[C---:B------:R-:W-:Y:S01]  /*0870*/  IADD3 R11, PT, PT, R6.reuse, 0x6, RZ ;  /* 0x00000006060b7810 */ /* 0x040fe20007ffe0ff */
[C---:B------:R-:W-:Y:S01]  /*0880*/  VIADD R13, R6.reuse, 0x7 ;  /* 0x00000007060d7836 */ /* 0x040fe20000000000 */
[----:B------:R-:W-:Y:S01]  /*0890*/  IADD3 R15, PT, PT, R6, 0x8, RZ ;  /* 0x00000008060f7810 */ /* 0x000fe20007ffe0ff */
[----:B---3--:R-:W-:Y:S01]  /*08a0*/  @!P0 IMAD.IADD R7, R7, 0x1, R8 ;  /* 0x0000000107078824 */ /* 0x008fe200078e0208 */
[----:B------:R-:W-:-:S04]  /*08b0*/  ISETP.GE.U32.AND P0, PT, R11, R2, PT ;  /* 0x000000020b00720c */ /* 0x000fc80003f06070 */
[----:B------:R-:W-:Y:S01]  /*08c0*/  @!P1 IADD3 R7, PT, PT, R7, R20, RZ ;  /* 0x0000001407079210 */ /* 0x000fe20007ffe0ff */
[----:B------:R-:W-:Y:S01]  /*08d0*/  @!P4 IMAD.WIDE R8, R9, 0x4, R4 ;  /* 0x000000040908c825 */ /* 0x000fe200078e0204 */
[----:B------:R-:W-:-:S03]  /*08e0*/  ISETP.GE.U32.AND P1, PT, R13, R2, PT ;  /* 0x000000020d00720c */ /* 0x000fc60003f26070 */
[C---:B------:R-:W-:Y:S02]  /*08f0*/  @!P3 IMAD R11, R3.reuse, 0x3, RZ ;  /* 0x00000003030bb824 */ /* 0x040fe400078e02ff */
[----:B------:R-:W-:Y:S01]  /*0900*/  IMAD.IADD R7, R22, 0x1, R7 ;  /* 0x0000000116077824 */ /* 0x000fe200078e0207 */
[----:B------:R0:W2:Y:S01]  /*0910*/  @!P4 LDG.E R8, desc[UR4][R8.64] ;  /* 0x000000040808c981 */ /* 0x0000a2000c1e1900 */
[----:B------:R-:W-:Y:S02]  /*0920*/  @!P6 IMAD.SHL.U32 R13, R3, 0x4, RZ ;  /* 0x00000004030de824 */ /* 0x000fe400078e00ff */
[----:B------:R-:W-:Y:S01]  /*0930*/  @!P3 IMAD.WIDE R10, R11, 0x4, R4 ;  /* 0x000000040b0ab825 */ /* 0x000fe200078e0204 */
[----:B------:R-:W-:Y:S02]  /*0940*/  @!P2 IADD3 R7, PT, PT, R7, R16, RZ ;  /* 0x000000100707a210 */ /* 0x000fe40007ffe0ff */
[----:B------:R-:W-:Y:S01]  /*0950*/  ISETP.GE.U32.AND P2, PT, R15, R2, PT ;  /* 0x000000020f00720c */ /* 0x000fe20003f46070 */
[----:B------:R-:W-:-:S02]  /*0960*/  @!P5 IMAD R15, R3, 0x5, RZ ;  /* 0x00000005030fd824 */ /* 0x000fc400078e02ff */
[--C-:B------:R-:W-:Y:S01]  /*0970*/  @!P6 IMAD.WIDE R12, R13, 0x4, R4.reuse ;  /* 0x000000040d0ce825 */ /* 0x100fe200078e0204 */
[----:B------:R1:W3:Y:S03]  /*0980*/  @!P3 LDG.E R10, desc[UR4][R10.64] ;  /* 0x000000040a0ab981 */ /* 0x0002e6000c1e1900 */
[--C-:B------:R-:W-:Y:S02]  /*0990*/  @!P5 IMAD.WIDE R14, R15, 0x4, R4.reuse ;  /* 0x000000040f0ed825 */ /* 0x100fe400078e0204 */
[----:B------:R4:W5:Y:S02]  /*09a0*/  @!P6 LDG.E R12, desc[UR4][R12.64] ;  /* 0x000000040c0ce981 */ /* 0x000964000c1e1900 */
[C---:B------:R-:W-:Y:S02]  /*09b0*/  @!P0 IMAD R17, R3.reuse, 0x6, RZ ;  /* 0x0000000603118824 */ /* 0x040fe400078e02ff */
[----:B------:R-:W-:Y:S01]  /*09c0*/  @!P1 IMAD R19, R3, 0x7, RZ ;  /* 0x0000000703139824 */ /* 0x000fe200078e02ff */
[----:B------:R4:W5:Y:S01]  /*09d0*/  @!P5 LDG.E R14, desc[UR4][R14.64] ;  /* 0x000000040e0ed981 */ /* 0x000962000c1e1900 */
[----:B------:R-:W-:-:S04]  /*09e0*/  @!P0 IMAD.WIDE R16, R17, 0x4, R4 ;  /* 0x0000000411108825 */ /* 0x000fc800078e0204 */
[--C-:B------:R-:W-:Y:S02]  /*09f0*/  @!P1 IMAD.WIDE R18, R19, 0x4, R4.reuse ;  /* 0x0000000413129825 */ /* 0x100fe400078e0204 */
[----:B------:R-:W5:Y:S02]  /*0a00*/  @!P0 LDG.E R16, desc[UR4][R16.64] ;  /* 0x0000000410108981 */ /* 0x000f64000c1e1900 */
[----:B------:R-:W-:Y:S02]  /*0a10*/  @!P2 IMAD.SHL.U32 R21, R3, 0x8, RZ ;  /* 0x000000080315a824 */ /* 0x000fe400078e00ff */
[----:B------:R-:W5:Y:S02]  /*0a20*/  @!P1 LDG.E R18, desc[UR4][R18.64] ;  /* 0x0000000412129981 */ /* 0x000f64000c1e1900 */
[----:B------:R-:W-:-:S06]  /*0a30*/  @!P2 IMAD.WIDE R20, R21, 0x4, R4 ;  /* 0x000000041514a825 */ /* 0x000fcc00078e0204 */
[----:B------:R-:W5:Y:S01]  /*0a40*/  @!P2 LDG.E R20, desc[UR4][R20.64] ;  /* 0x000000041414a981 */ /* 0x000f62000c1e1900 */
[C---:B0-----:R-:W-:Y:S02]  /*0a50*/  IADD3 R9, PT, PT, R6.reuse, 0x9, RZ ;  /* 0x0000000906097810 */ /* 0x041fe40007ffe0ff */
[C---:B-1----:R-:W-:Y:S01]  /*0a60*/  IADD3 R11, PT, PT, R6.reuse, 0xc, RZ ;  /* 0x0000000c060b7810 */ /* 0x042fe20007ffe0ff */
[C---:B----4-:R-:W-:Y:S01]  /*0a70*/  VIADD R13, R6.reuse, 0xe ;  /* 0x0000000e060d7836 */ /* 0x050fe20000000000 */
[C---:B------:R-:W-:Y:S01]  /*0a80*/  IADD3 R15, PT, PT, R6.reuse, 0xf, RZ ;  /* 0x0000000f060f7810 */ /* 0x040fe20007ffe0ff */
[----:B--2---:R-:W-:Y:S01]  /*0a90*/  @!P4 IMAD.IADD R7, R7, 0x1, R8 ;  /* 0x000000010707c824 */ /* 0x004fe200078e0208 */
[----:B------:R-:W-:Y:S02]  /*0aa0*/  ISETP.GE.U32.AND P4, PT, R9, R2, PT ;  /* 0x000000020900720c */ /* 0x000fe40003f86070 */
[----:B------:R-:W-:Y:S01]  /*0ab0*/  IADD3 R9, PT, PT, R6, 0xa, RZ ;  /* 0x0000000a06097810 */ /* 0x000fe20007ffe0ff */
[----:B---3--:R-:W-:-:S03]  /*0ac0*/  @!P3 IMAD.IADD R7, R7, 0x1, R10 ;  /* 0x000000010707b824 */ /* 0x008fc600078e020a */
[----:B------:R-:W-:Y:S02]  /*0ad0*/  ISETP.GE.U32.AND P3, PT, R9, R2, PT ;  /* 0x000000020900720c */ /* 0x000fe40003f66070 */
[----:B------:R-:W-:Y:S01]  /*0ae0*/  IADD3 R9, PT, PT, R6, 0xb, RZ ;  /* 0x0000000b06097810 */ /* 0x000fe20007ffe0ff */
[----:B-----5:R-:W-:-:S03]  /*0af0*/  @!P6 IMAD.IADD R7, R7, 0x1, R12 ;  /* 0x000000010707e824 */ /* 0x020fc600078e020c */
[-C--:B------:R-:W-:Y:S01]  /*0b00*/  ISETP.GE.U32.AND P6, PT, R9, R2.reuse, PT ;  /* 0x000000020900720c */ /* 0x080fe20003fc6070 */
[----:B------:R-:W-:Y:S01]  /*0b10*/  @!P5 IMAD.IADD R7, R7, 0x1, R14 ;  /* 0x000000010707d824 */ /* 0x000fe200078e020e */
[----:B------:R-:W-:Y:S01]  /*0b20*/  ISETP.GE.U32.AND P5, PT, R11, R2, PT ;  /* 0x000000020b00720c */ /* 0x000fe20003fa6070 */
[----:B------:R-:W-:Y:S01]  /*0b30*/  @!P4 IMAD R9, R3, 0x9, RZ ;  /* 0x000000090309c824 */ /* 0x000fe200078e02ff */
[----:B------:R-:W-:Y:S02]  /*0b40*/  IADD3 R11, PT, PT, R6, 0xd, RZ ;  /* 0x0000000d060b7810 */ /* 0x000fe40007ffe0ff */
[----:B------:R-:W-:Y:S01]  /*0b50*/  @!P0 IADD3 R7, PT, PT, R7, R16, RZ ;  /* 0x0000001007078210 */ /* 0x000fe20007ffe0ff */
[----:B------:R-:W-:Y:S01]  /*0b60*/  @!P4 IMAD.WIDE R8, R9, 0x4, R4 ;  /* 0x000000040908c825 */ /* 0x000fe200078e0204 */
[----:B------:R-:W-:-:S03]  /*0b70*/  ISETP.GE.U32.AND P0, PT, R11, R2, PT ;  /* 0x000000020b00720c */ /* 0x000fc60003f06070 */
[----:B------:R-:W-:Y:S01]  /*0b80*/  @!P3 IMAD R11, R3, 0xa, RZ ;  /* 0x0000000a030bb824 */ /* 0x000fe200078e02ff */
[----:B------:R-:W-:Y:S01]  /*0b90*/  @!P1 IADD3 R7, PT, PT, R7, R18, RZ ;  /* 0x0000001207079210 */ /* 0x000fe20007ffe0ff */
[----:B------:R0:W2:Y:S01]  /*0ba0*/  @!P4 LDG.E R8, desc[UR4][R8.64] ;  /* 0x000000040808c981 */ /* 0x0000a2000c1e1900 */
[----:B------:R-:W-:Y:S01]  /*0bb0*/  ISETP.GE.U32.AND P1, PT, R13, R2, PT ;  /* 0x000000020d00720c */ /* 0x000fe20003f26070 */
[----:B------:R-:W-:-:S04]  /*0bc0*/  @!P3 IMAD.WIDE R10, R11, 0x4, R4 ;  /* 0x000000040b0ab825 */ /* 0x000fc800078e0204 */
[----:B------:R-:W-:Y:S02]  /*0bd0*/  @!P6 IMAD R13, R3, 0xb, RZ ;  /* 0x0000000b030de824 */ /* 0x000fe400078e02ff */
[----:B------:R-:W-:Y:S01]  /*0be0*/  @!P2 IMAD.IADD R7, R7, 0x1, R20 ;  /* 0x000000010707a824 */ /* 0x000fe200078e0214 */
[----:B------:R-:W-:Y:S01]  /*0bf0*/  ISETP.GE.U32.AND P2, PT, R15, R2, PT ;  /* 0x000000020f00720c */ /* 0x000fe20003f46070 */
[--C-:B------:R-:W-:Y:S01]  /*0c00*/  @!P6 IMAD.WIDE R12, R13, 0x4, R4.reuse ;  /* 0x000000040d0ce825 */ /* 0x100fe200078e0204 */
[----:B------:R-:W3:Y:S03]  /*0c10*/  @!P3 LDG.E R10, desc[UR4][R10.64] ;  /* 0x000000040a0ab981 */ /* 0x000ee6000c1e1900 */
[C---:B------:R-:W-:Y:S02]  /*0c20*/  @!P5 IMAD R15, R3.reuse, 0xc, RZ ;  /* 0x0000000c030fd824 */ /* 0x040fe400078e02ff */
[----:B------:R-:W-:Y:S01]  /*0c30*/  @!P0 IMAD R17, R3, 0xd, RZ ;  /* 0x0000000d03118824 */ /* 0x000fe200078e02ff */
[----:B------:R-:W4:Y:S01]  /*0c40*/  @!P6 LDG.E R12, desc[UR4][R12.64] ;  /* 0x000000040c0ce981 */ /* 0x000f22000c1e1900 */
[----:B------:R-:W-:-:S04]  /*0c50*/  @!P5 IMAD.WIDE R14, R15, 0x4, R4 ;  /* 0x000000040f0ed825 */ /* 0x000fc800078e0204 */
[--C-:B------:R-:W-:Y:S02]  /*0c60*/  @!P0 IMAD.WIDE R16, R17, 0x4, R4.reuse ;  /* 0x0000000411108825 */ /* 0x100fe400078e0204 */
[----:B------:R-:W5:Y:S02]  /*0c70*/  @!P5 LDG.E R14, desc[UR4][R14.64] ;  /* 0x000000040e0ed981 */ /* 0x000f64000c1e1900 */
[C---:B0-----:R-:W-:Y:S02]  /*0c80*/  @!P1 IMAD R9, R3.reuse, 0xe, RZ ;  /* 0x0000000e03099824 */ /* 0x041fe400078e02ff */
[----:B------:R-:W-:Y:S01]  /*0c90*/  @!P2 IMAD R19, R3, 0xf, RZ ;  /* 0x0000000f0313a824 */ /* 0x000fe200078e02ff */
[----:B------:R-:W5:Y:S01]  /*0ca0*/  @!P0 LDG.E R16, desc[UR4][R16.64] ;  /* 0x0000000410108981 */ /* 0x000f62000c1e1900 */
[----:B------:R-:W-:-:S04]  /*0cb0*/  @!P1 IMAD.WIDE R2, R9, 0x4, R4 ;  /* 0x0000000409029825 */ /* 0x000fc800078e0204 */
[----:B------:R-:W-:Y:S02]  /*0cc0*/  @!P2 IMAD.WIDE R4, R19, 0x4, R4 ;  /* 0x000000041304a825 */ /* 0x000fe400078e0204 */
[----:B------:R-:W5:Y:S04]  /*0cd0*/  @!P1 LDG.E R2, desc[UR4][R2.64] ;  /* 0x0000000402029981 */ /* 0x000f68000c1e1900 */
[----:B------:R-:W5:Y:S01]  /*0ce0*/  @!P2 LDG.E R4, desc[UR4][R4.64] ;  /* 0x000000040404a981 */ /* 0x000f62000c1e1900 */
[----:B------:R-:W-:Y:S02]  /*0cf0*/  MOV R6, RZ ;  /* 0x000000ff00067202 */ /* 0x000fe40000000f00 */
[----:B--2---:R-:W-:-:S04]  /*0d00*/  @!P4 IADD3 R7, PT, PT, R7, R8, RZ ;  /* 0x000000080707c210 */ /* 0x004fc80007ffe0ff */
[----:B---3--:R-:W-:-:S05]  /*0d10*/  @!P3 IADD3 R7, PT, PT, R7, R10, RZ ;  /* 0x0000000a0707b210 */ /* 0x008fca0007ffe0ff */
[----:B----4-:R-:W-:-:S05]  /*0d20*/  @!P6 IMAD.IADD R7, R7, 0x1, R12 ;  /* 0x000000010707e824 */ /* 0x010fca00078e020c */
[----:B-----5:R-:W-:-:S04]  /*0d30*/  @!P5 IADD3 R7, PT, PT, R7, R14, RZ ;  /* 0x0000000e0707d210 */ /* 0x020fc80007ffe0ff */
[----:B------:R-:W-:-:S05]  /*0d40*/  @!P0 IADD3 R7, PT, PT, R7, R16, RZ ;  /* 0x0000001007078210 */ /* 0x000fca0007ffe0ff */
[----:B------:R-:W-:-:S05]  /*0d50*/  @!P1 IMAD.IADD R7, R7, 0x1, R2 ;  /* 0x0000000107079824 */ /* 0x000fca00078e0202 */
[----:B------:R-:W-:-:S05]  /*0d60*/  @!P2 IADD3 R7, PT, PT, R7, R4, RZ ;  /* 0x000000040707a210 */ /* 0x000fca0007ffe0ff */
[----:B------:R-:W-:Y:S01]  /*0d70*/  IMAD.HI R7, R7, -0x779bd671, R6 ;  /* 0x8864298f07077827 */ /* 0x000fe200078e0206 */
[----:B------:R-:W-:-:S04]  /*0d80*/  IADD3 R2, P0, PT, R0, UR6, RZ ;  /* 0x0000000600027c10 */ /* 0x000fc8000ff1e0ff */
[----:B------:R-:W-:Y:S02]  /*0d90*/  SHF.R.U32.HI R4, RZ, 0x1f, R7 ;  /* 0x0000001fff047819 */ /* 0x000fe40000011607 */
[----:B------:R-:W-:Y:S02]  /*0da0*/  LEA.HI.X.SX32 R3, R0, UR7, 0x1, P0 ;  /* 0x0000000700037c11 */ /* 0x000fe400080f0eff */
[----:B------:R-:W-:-:S05]  /*0db0*/  LEA.HI R7, R7, R4, RZ, 0x17 ;  /* 0x0000000407077211 */ /* 0x000fca00078fb8ff */
[----:B------:R-:W-:Y:S01]  /*0dc0*/  STG.E.U8 desc[UR4][R2.64], R7 ;  /* 0x0000000702007986 */ /* 0x000fe2000c101104 */
[----:B------:R-:W-:Y:S05]  /*0dd0*/  EXIT ;  /* 0x000000000000794d */ /* 0x000fea0003800000 */
.L_x_0:
[----:B------:R-:W-:-:S00]  /*0de0*/  BRA `(.L_x_0) ;  /* 0xfffffffc00fc7947 */ /* 0x000fc0000383ffff */
[----:B------:R-:W-:-:S00]  /*0df0*/  NOP ;  /* 0x0000000000007918 */ /* 0x000fc00000000000 */
        /* <DEDUP_REMOVED lines=8> */
.L_x_2:


//--------------------- .text._Z7borra_XPhPiii    --------------------------
	.section	.text._Z7borra_XPhPiii,"ax",@progbits
	.align	128
        .global         _Z7borra_XPhPiii
        .type           _Z7borra_XPhPiii,@function
        .size           _Z7borra_XPhPiii,(.L_x_3 - _Z7borra_XPhPiii)
        .other          _Z7borra_XPhPiii,@"STO_CUDA_ENTRY STV_DEFAULT"
_Z7borra_XPhPiii:
.text._Z7borra_XPhPiii:
[----:B------:R-:W-:Y:S01]  /*0000*/  LDC R1, c[0x0][0x37c] ;  /* 0x0000df00ff017b82 */ /* 0x000fe20000000800 */
[----:B------:R-:W0:Y:S01]  /*0010*/  S2R R5, SR_CTAID.X ;  /* 0x0000000000057919 */ /* 0x000e220000002500 */
[----:B------:R-:W1:Y:S01]  /*0020*/  LDCU.64 UR6, c[0x0][0x390] ;  /* 0x00007200ff0677ac */ /* 0x000e620008000a00 */
[----:B------:R-:W0:Y:S01]  /*0030*/  S2R R0, SR_TID.X ;  /* 0x0000000000007919 */ /* 0x000e220000002100 */
[----:B------:R-:W2:Y:S01]  /*0040*/  S2R R4, SR_CTAID.Y ;  /* 0x0000000000047919 */ /* 0x000ea20000002600 */
[----:B------:R-:W2:Y:S01]  /*0050*/  S2R R3, SR_TID.Y ;  /* 0x0000000000037919 */ /* 0x000ea20000002200 */
[----:B0-----:R-:W-:-:S05]  /*0060*/  IMAD R5, R5, 0x20, R0 ;  /* 0x0000002005057824 */ /* 0x001fca00078e0200 */
[----:B-1----:R-:W-:Y:S01]  /*0070*/  ISETP.GE.AND P0, PT, R5, UR7, PT ;  /* 0x0000000705007c0c */ /* 0x002fe2000bf06270 */
[----:B--2---:R-:W-:-:S05]  /*0080*/  IMAD R4, R4, 0x20, R3 ;  /* 0x0000002004047824 */ /* 0x004fca00078e0203 */
[----:B------:R-:W-:-:S13]  /*0090*/  ISETP.GE.OR P0, PT, R4, UR6, P0 ;  /* 0x0000000604007c0c */ /* 0x000fda0008706670 */
[----:B------:R-:W-:Y:S05]  /*00a0*/  @P0 EXIT ;  /* 0x000000000000094d */ /* 0x000fea0003800000 */
[----:B------:R-:W0:Y:S01]  /*00b0*/  LDCU.64 UR8, c[0x0][0x380] ;  /* 0x00007000ff0877ac */ /* 0x000e220008000a00 */
[C---:B------:R-:W-:Y:S02]  /*00c0*/  VIADD R0, R5.reuse, 0xfffffff1 ;  /* 0xfffffff105007836 */ /* 0x040fe40000000000 */
[C---:B------:R-:W-:Y:S01]  /*00d0*/  VIADD R2, R5.reuse, 0xfffffff2 ;  /* 0xfffffff205027836 */ /* 0x040fe20000000000 */
[----:B------:R-:W1:Y:S01]  /*00e0*/  LDCU.64 UR4, c[0x0][0x358] ;  /* 0x00006b00ff0477ac */ /* 0x000e620008000a00 */
[----:B------:R-:W-:Y:S01]  /*00f0*/  IMAD R4, R4, UR7, R5 ;  /* 0x0000000704047c24 */ /* 0x000fe2000f8e0205 */
[----:B------:R-:W-:Y:S01]  /*0100*/  ISETP.GE.AND P0, PT, R0, UR7, PT ;  /* 0x0000000700007c0c */ /* 0x000fe2000bf06270 */
[C---:B------:R-:W-:Y:S01]  /*0110*/  VIADD R0, R5.reuse, 0xfffffff3 ;  /* 0xfffffff305007836 */ /* 0x040fe20000000000 */
[----:B------:R-:W-:Y:S02]  /*0120*/  ISETP.GE.AND P6, PT, R2, UR7, PT ;  /* 0x0000000702007c0c */ /* 0x000fe4000bfc6270 */
[----:B------:R-:W-:-:S02]  /*0130*/  ISETP.LT.OR P0, PT, R5, 0xf, P0 ;  /* 0x0000000f0500780c */ /* 0x000fc40000701670 */
[C---:B------:R-:W-:Y:S02]  /*0140*/  ISETP.LT.OR P6, PT, R5.reuse, 0xe, P6 ;  /* 0x0000000e0500780c */ /* 0x040fe400037c1670 */
[----:B------:R-:W-:Y:S01]  /*0150*/  ISETP.GE.AND P1, PT, R0, UR7, PT ;  /* 0x0000000700007c0c */ /* 0x000fe2000bf26270 */
[----:B------:R-:W-:Y:S01]  /*0160*/  IMAD.MOV.U32 R0, RZ, RZ, RZ ;  /* 0x000000ffff007224 */ /* 0x000fe200078e00ff */
[C---:B0-----:R-:W-:Y:S02]  /*0170*/  IADD3 R2, P2, PT, R4.reuse, UR8, RZ ;  /* 0x0000000804027c10 */ /* 0x041fe4000ff5e0ff */
[----:B------:R-:W-:Y:S02]  /*0180*/  ISETP.LT.OR P1, PT, R5, 0xd, P1 ;  /* 0x0000000d0500780c */ /* 0x000fe40000f21670 */
[----:B------:R-:W-:-:S05]  /*0190*/  LEA.HI.X.SX32 R3, R4, UR9, 0x1, P2 ;  /* 0x0000000904037c11 */ /* 0x000fca00090f0eff */
[----:B-1----:R-:W2:Y:S04]  /*01a0*/  @!P0 LDG.E.U8 R0, desc[UR4][R2.64+-0xf] ;  /* 0xfffff10402008981 */ /* 0x002ea8000c1e1100 */
[----:B------:R-:W2:Y:S04]  /*01b0*/  @!P6 LDG.E.U8 R7, desc[UR4][R2.64+-0xe] ;  /* 0xfffff2040207e981 */ /* 0x000ea8000c1e1100 */
[----:B------:R-:W3:Y:S01]  /*01c0*/  @!P1 LDG.E.U8 R9, desc[UR4][R2.64+-0xd] ;  /* 0xfffff30402099981 */ /* 0x000ee2000c1e1100 */
[C---:B------:R-:W-:Y:S02]  /*01d0*/  VIADD R6, R5.reuse, 0xfffffff4 ;  /* 0xfffffff405067836 */ /* 0x040fe40000000000 */
[----:B------:R-:W-:-:S03]  /*01e0*/  VIADD R8, R5, 0xfffffff5 ;  /* 0xfffffff505087836 */ /* 0x000fc60000000000 */
[----:B------:R-:W-:Y:S01]  /*01f0*/  ISETP.GE.AND P4, PT, R6, UR7, PT ;  /* 0x0000000706007c0c */ /* 0x000fe2000bf86270 */
[C---:B------:R-:W-:Y:S01]  /*0200*/  VIADD R6, R5.reuse, 0xfffffff6 ;  /* 0xfffffff605067836 */ /* 0x040fe20000000000 */
[----:B------:R-:W-:Y:S01]  /*0210*/  ISETP.GE.AND P5, PT, R8, UR7, PT ;  /* 0x0000000708007c0c */ /* 0x000fe2000bfa6270 */
[C---:B------:R-:W-:Y:S01]  /*0220*/  VIADD R8, R5.reuse, 0xfffffff7 ;  /* 0xfffffff705087836 */ /* 0x040fe20000000000 */
[C---:B------:R-:W-:Y:S02]  /*0230*/  ISETP.LT.OR P4, PT, R5.reuse, 0xc, P4 ;  /* 0x0000000c0500780c */ /* 0x040fe40002781670 */
[----:B------:R-:W-:Y:S01]  /*0240*/  ISETP.GE.AND P2, PT, R6, UR7, PT ;  /* 0x0000000706007c0c */ /* 0x000fe2000bf46270 */
[C---:B------:R-:W-:Y:S01]  /*0250*/  VIADD R6, R5.reuse, 0xfffffff8 ;  /* 0xfffffff805067836 */ /* 0x040fe20000000000 */
[C---:B------:R-:W-:Y:S02]  /*0260*/  ISETP.LT.OR P5, PT, R5.reuse, 0xb, P5 ;  /* 0x0000000b0500780c */ /* 0x040fe40002fa1670 */
[----:B------:R-:W-:-:S02]  /*0270*/  ISETP.LT.OR P2, PT, R5, 0xa, P2 ;  /* 0x0000000a0500780c */ /* 0x000fc40001741670 */
[----:B------:R-:W-:Y:S02]  /*0280*/  ISETP.GE.AND P3, PT, R8, UR7, PT ;  /* 0x0000000708007c0c */ /* 0x000fe4000bf66270 */
[----:B------:R-:W-:Y:S01]  /*0290*/  ISETP.GE.AND P0, PT, R6, UR7, PT ;  /* 0x0000000706007c0c */ /* 0x000fe2000bf06270 */
[C---:B------:R-:W-:Y:S01]  /*02a0*/  VIADD R6, R5.reuse, 0xfffffff9 ;  /* 0xfffffff905067836 */ /* 0x040fe20000000000 */
[C---:B------:R-:W-:Y:S01]  /*02b0*/  ISETP.LT.OR P3, PT, R5.reuse, 0x9, P3 ;  /* 0x000000090500780c */ /* 0x040fe20001f61670 */
[----:B------:R-:W4:Y:S01]  /*02c0*/  @!P4 LDG.E.U8 R11, desc[UR4][R2.64+-0xc] ;  /* 0xfffff404020bc981 */ /* 0x000f22000c1e1100 */
[----:B------:R-:W-:-:S03]  /*02d0*/  ISETP.LT.OR P0, PT, R5, 0x8, P0 ;  /* 0x000000080500780c */ /* 0x000fc60000701670 */
[----:B------:R-:W5:Y:S10]  /*02e0*/  @!P5 LDG.E.U8 R13, desc[UR4][R2.64+-0xb] ;  /* 0xfffff504020dd981 */ /* 0x000f74000c1e1100 */
[----:B------:R-:W5:Y:S01]  /*02f0*/  @!P0 LDG.E.U8 R15, desc[UR4][R2.64+-0x8] ;  /* 0xfffff804020f8981 */ /* 0x000f62000c1e1100 */
[----:B--2---:R-:W-:Y:S01]  /*0300*/  @!P6 IMAD.IADD R0, R0, 0x1, R7 ;  /* 0x000000010000e824 */ /* 0x004fe200078e0207 */
[----:B------:R-:W-:Y:S01]  /*0310*/  ISETP.GE.AND P6, PT, R6, UR7, PT ;  /* 0x0000000706007c0c */ /* 0x000fe2000bfc6270 */
[C---:B------:R-:W-:Y:S01]  /*0320*/  VIADD R6, R5.reuse, 0xfffffffa ;  /* 0xfffffffa05067836 */ /* 0x040fe20000000000 */
[----:B------:R-:W2:Y:S01]  /*0330*/  @!P2 LDG.E.U8 R7, desc[UR4][R2.64+-0xa] ;  /* 0xfffff6040207a981 */ /* 0x000ea2000c1e1100 */
[----:B---3--:R-:W-:Y:S01]  /*0340*/  @!P1 IMAD.IADD R0, R0, 0x1, R9 ;  /* 0x0000000100009824 */ /* 0x008fe200078e0209 */
[----:B------:R-:W-:-:S02]  /*0350*/  ISETP.LT.OR P6, PT, R5, 0x7, P6 ;  /* 0x000000070500780c */ /* 0x000fc400037c1670 */
[----:B------:R-:W-:Y:S01]  /*0360*/  ISETP.GE.AND P1, PT, R6, UR7, PT ;  /* 0x0000000706007c0c */ /* 0x000fe2000bf26270 */
[----:B------:R-:W3:Y:S03]  /*0370*/  @!P3 LDG.E.U8 R9, desc[UR4][R2.64+-0x9] ;  /* 0xfffff7040209b981 */ /* 0x000ee6000c1e1100 */
[----:B------:R-:W-:-:S07]  /*0380*/  ISETP.LT.OR P1, PT, R5, 0x6, P1 ;  /* 0x000000060500780c */ /* 0x000fce0000f21670 */
[----:B------:R-:W3:Y:S06]  /*0390*/  @!P6 LDG.E.U8 R17, desc[UR4][R2.64+-0x7] ;  /* 0xfffff9040211e981 */ /* 0x000eec000c1e1100 */
[----:B------:R-:W3:Y:S01]  /*03a0*/  @!P1 LDG.E.U8 R19, desc[UR4][R2.64+-0x6] ;  /* 0xfffffa0402139981 */ /* 0x000ee2000c1e1100 */
[C---:B------:R-:W-:Y:S02]  /*03b0*/  VIADD R6, R5.reuse, 0xfffffffb ;  /* 0xfffffffb05067836 */ /* 0x040fe40000000000 */
[----:B----4-:R-:W-:Y:S02]  /*03c0*/  @!P4 IMAD.IADD R0, R0, 0x1, R11 ;  /* 0x000000010000c824 */ /* 0x010fe400078e020b */
[----:B------:R-:W-:Y:S01]  /*03d0*/  VIADD R8, R5, 0xfffffffc ;  /* 0xfffffffc05087836 */ /* 0x000fe20000000000 */
[----:B------:R-:W-:Y:S01]  /*03e0*/  ISETP.GE.AND P4, PT, R6, UR7, PT ;  /* 0x0000000706007c0c */ /* 0x000fe2000bf86270 */
[----:B-----5:R-:W-:-:S02]  /*03f0*/  @!P5 IMAD.IADD R0, R0, 0x1, R13 ;  /* 0x000000010000d824 */ /* 0x020fc400078e020d */
[C---:B------:R-:W-:Y:S01]  /*0400*/  VIADD R6, R5.reuse, 0xfffffffd ;  /* 0xfffffffd05067836 */ /* 0x040fe20000000000 */
[----:B------:R-:W-:Y:S02]  /*0410*/  ISETP.GE.AND P5, PT, R8, UR7, PT ;  /* 0x0000000708007c0c */ /* 0x000fe4000bfa6270 */
[C---:B------:R-:W-:Y:S02]  /*0420*/  ISETP.LT.OR P4, PT, R5.reuse, 0x5, P4 ;  /* 0x000000050500780c */ /* 0x040fe40002781670 */
[C---:B------:R-:W-:Y:S01]  /*0430*/  ISETP.LT.OR P5, PT, R5.reuse, 0x4, P5 ;  /* 0x000000040500780c */ /* 0x040fe20002fa1670 */
[----:B--2---:R-:W-:Y:S01]  /*0440*/  @!P2 IMAD.IADD R0, R0, 0x1, R7 ;  /* 0x000000010000a824 */ /* 0x004fe200078e0207 */
[----:B------:R-:W-:Y:S01]  /*0450*/  ISETP.GE.AND P2, PT, R6, UR7, PT ;  /* 0x0000000706007c0c */ /* 0x000fe2000bf46270 */
[----:B------:R-:W-:-:S08]  /*0460*/  VIADD R6, R5, 0xfffffffe ;  /* 0xfffffffe05067836 */ /* 0x000fd00000000000 */
[----:B------:R-:W2:Y:S01]  /*0470*/  @!P4 LDG.E.U8 R7, desc[UR4][R2.64+-0x5] ;  /* 0xfffffb040207c981 */ /* 0x000ea2000c1e1100 */
[C---:B------:R-:W-:Y:S01]  /*0480*/  ISETP.LT.OR P2, PT, R5.reuse, 0x3, P2 ;  /* 0x000000030500780c */ /* 0x040fe20001741670 */
[----:B---3--:R-:W-:Y:S01]  /*0490*/  @!P3 IMAD.IADD R0, R0, 0x1, R9 ;  /* 0x000000010000b824 */ /* 0x008fe200078e0209 */
[----:B------:R-:W-:Y:S01]  /*04a0*/  ISETP.GE.AND P3, PT, R6, UR7, PT ;  /* 0x0000000706007c0c */ /* 0x000fe2000bf66270 */
[----:B------:R-:W3:Y:S02]  /*04b0*/  @!P5 LDG.E.U8 R9, desc[UR4][R2.64+-0x4] ;  /* 0xfffffc040209d981 */ /* 0x000ee4000c1e1100 */
[----:B------:R-:W-:Y:S01]  /*04c0*/  @!P0 IMAD.IADD R0, R0, 0x1, R15 ;  /* 0x0000000100008824 */ /* 0x000fe200078e020f */
[C---:B------:R-:W-:Y:S02]  /*04d0*/  ISETP.GT.AND P0, PT, R5.reuse, UR7, PT ;  /* 0x0000000705007c0c */ /* 0x040fe4000bf04270 */
[C---:B------:R-:W-:Y:S02]  /*04e0*/  ISETP.LT.OR P3, PT, R5.reuse, 0x2, P3 ;  /* 0x000000020500780c */ /* 0x040fe40001f61670 */
[C---:B------:R-:W-:Y:S01]  /*04f0*/  ISETP.LT.OR P0, PT, R5.reuse, 0x1, P0 ;  /* 0x000000010500780c */ /* 0x040fe20000701670 */
[----:B------:R-:W-:Y:S01]  /*0500*/  @!P6 IMAD.IADD R0, R0, 0x1, R17 ;  /* 0x000000010000e824 */ /* 0x000fe200078e0211 */
[C---:B------:R-:W-:Y:S01]  /*0510*/  ISETP.GE.AND P6, PT, R5.reuse, RZ, PT ;  /* 0x000000ff0500720c */ /* 0x040fe20003fc6270 */
[----:B------:R-:W-:Y:S01]  /*0520*/  VIADD R6, R5, 0x1 ;  /* 0x0000000105067836 */ /* 0x000fe20000000000 */
[----:B------:R-:W4:Y:S01]  /*0530*/  @!P2 LDG.E.U8 R11, desc[UR4][R2.64+-0x3] ;  /* 0xfffffd04020ba981 */ /* 0x000f22000c1e1100 */
[----:B------:R-:W-:-:S03]  /*0540*/  @!P1 IMAD.IADD R0, R0, 0x1, R19 ;  /* 0x0000000100009824 */ /* 0x000fc600078e0213 */
[----:B------:R-:W-:-:S03]  /*0550*/  ISETP.GE.AND P1, PT, R6, UR7, PT ;  /* 0x0000000706007c0c */ /* 0x000fc6000bf26270 */
[----:B------:R-:W5:Y:S01]  /*0560*/  @!P3 LDG.E.U8 R13, desc[UR4][R2.64+-0x2] ;  /* 0xfffffe04020db981 */ /* 0x000f62000c1e1100 */
[----:B------:R-:W-:-:S03]  /*0570*/  ISETP.LT.OR P1, PT, R5, -0x1, P1 ;  /* 0xffffffff0500780c */ /* 0x000fc60000f21670 */
[----:B------:R-:W5:Y:S04]  /*0580*/  @!P0 LDG.E.U8 R15, desc[UR4][R2.64+-0x1] ;  /* 0xffffff04020f8981 */ /* 0x000f68000c1e1100 */
[----:B------:R-:W5:Y:S06]  /*0590*/  @P6 LDG.E.U8 R17, desc[UR4][R2.64] ;  /* 0x0000000402116981 */ /* 0x000f6c000c1e1100 */
[----:B------:R-:W5:Y:S01]  /*05a0*/  @!P1 LDG.E.U8 R19, desc[UR4][R2.64+0x1] ;  /* 0x0000010402139981 */ /* 0x000f62000c1e1100 */
[----:B------:R-:W-:-:S02]  /*05b0*/  VIADD R6, R5, 0x2 ;  /* 0x0000000205067836 */ /* 0x000fc40000000000 */
[----:B--2---:R-:W-:-:S03]  /*05c0*/  @!P4 IMAD.IADD R0, R0, 0x1, R7 ;  /* 0x000000010000c824 */ /* 0x004fc600078e0207 */
[----:B------:R-:W-:Y:S01]  /*05d0*/  ISETP.GE.AND P4, PT, R6, UR7, PT ;  /* 0x0000000706007c0c */ /* 0x000fe2000bf86270 */
[C---:B------:R-:W-:Y:S02]  /*05e0*/  VIADD R7, R5.reuse, 0x3 ;  /* 0x0000000305077836 */ /* 0x040fe40000000000 */
[----:B------:R-:W-:Y:S02]  /*05f0*/  VIADD R6, R5, 0x4 ;  /* 0x0000000405067836 */ /* 0x000fe40000000000 */
[----:B---3--:R-:W-:Y:S01]  /*0600*/  @!P5 IMAD.IADD R0, R0, 0x1, R9 ;  /* 0x000000010000d824 */ /* 0x008fe200078e0209 */
[----:B------:R-:W-:Y:S02]  /*0610*/  ISETP.GE.AND P5, PT, R7, UR7, PT ;  /* 0x0000000707007c0c */ /* 0x000fe4000bfa6270 */
[C---:B------:R-:W-:Y:S02]  /*0620*/  ISETP.LT.OR P4, PT, R5.reuse, -0x2, P4 ;  /* 0xfffffffe0500780c */ /* 0x040fe40002781670 */
[C---:B------:R-:W-:Y:S01]  /*0630*/  ISETP.LT.OR P5, PT, R5.reuse, -0x3, P5 ;  /* 0xfffffffd0500780c */ /* 0x040fe20002fa1670 */
[----:B----4-:R-:W-:Y:S01]  /*0640*/  @!P2 IMAD.IADD R0, R0, 0x1, R11 ;  /* 0x000000010000a824 */ /* 0x010fe200078e020b */
[----:B------:R-:W-:Y:S01]  /*0650*/  ISETP.GE.AND P2, PT, R6, UR7, PT ;  /* 0x0000000706007c0c */ /* 0x000fe2000bf46270 */
[----:B------:R-:W-:-:S02]  /*0660*/  VIADD R6, R5, 0x5 ;  /* 0x0000000505067836 */ /* 0x000fc40000000000 */
[C---:B------:R-:W-:Y:S01]  /*0670*/  VIADD R7, R5.reuse, 0x6 ;  /* 0x0000000605077836 */ /* 0x040fe20000000000 */
[C---:B------:R-:W-:Y:S01]  /*0680*/  ISETP.LT.OR P2, PT, R5.reuse, -0x4, P2 ;  /* 0xfffffffc0500780c */ /* 0x040fe20001741670 */
[----:B-----5:R-:W-:Y:S01]  /*0690*/  @!P3 IMAD.IADD R0, R0, 0x1, R13 ;  /* 0x000000010000b824 */ /* 0x020fe200078e020d */
[----:B------:R-:W-:Y:S01]  /*06a0*/  ISETP.GE.AND P3, PT, R6, UR7, PT ;  /* 0x0000000706007c0c */ /* 0x000fe2000bf66270 */
[----:B------:R-:W-:-:S04]  /*06b0*/  VIADD R6, R5, 0x7 ;  /* 0x0000000705067836 */ /* 0x000fc80000000000 */
[----:B------:R-:W2:Y:S01]  /*06c0*/  @!P5 LDG.E.U8 R9, desc[UR4][R2.64+0x3] ;  /* 0x000003040209d981 */ /* 0x000ea2000c1e1100 */
[----:B------:R-:W-:Y:S01]  /*06d0*/  @!P0 IMAD.IADD R0, R0, 0x1, R15 ;  /* 0x0000000100008824 */ /* 0x000fe200078e020f */
[----:B------:R-:W-:Y:S02]  /*06e0*/  ISETP.GE.AND P0, PT, R7, UR7, PT ;  /* 0x0000000707007c0c */ /* 0x000fe4000bf06270 */
[C---:B------:R-:W-:Y:S01]  /*06f0*/  ISETP.LT.OR P3, PT, R5.reuse, -0x5, P3 ;  /* 0xfffffffb0500780c */ /* 0x040fe20001f61670 */
[----:B------:R-:W3:Y:S01]  /*0700*/  @!P4 LDG.E.U8 R7, desc[UR4][R2.64+0x2] ;  /* 0x000002040207c981 */ /* 0x000ee2000c1e1100 */
[----:B------:R-:W-:Y:S01]  /*0710*/  @P6 IMAD.IADD R0, R0, 0x1, R17 ;  /* 0x0000000100006824 */ /* 0x000fe200078e0211 */
[----:B------:R-:W-:Y:S02]  /*0720*/  ISETP.GE.AND P6, PT, R6, UR7, PT ;  /* 0x0000000706007c0c */ /* 0x000fe4000bfc6270 */
[C---:B------:R-:W-:Y:S01]  /*0730*/  ISETP.LT.OR P0, PT, R5.reuse, -0x6, P0 ;  /* 0xfffffffa0500780c */ /* 0x040fe20000701670 */
[C---:B------:R-:W-:Y:S01]  /*0740*/  VIADD R6, R5.reuse, 0x8 ;  /* 0x0000000805067836 */ /* 0x040fe20000000000 */
[----:B------:R-:W-:Y:S01]  /*0750*/  ISETP.LT.OR P6, PT, R5, -0x7, P6 ;  /* 0xfffffff90500780c */ /* 0x000fe200037c1670 */
[----:B------:R-:W4:Y:S01]  /*0760*/  @!P2 LDG.E.U8 R11, desc[UR4][R2.64+0x4] ;  /* 0x00000404020ba981 */ /* 0x000f22000c1e1100 */
[----:B------:R-:W-:-:S02]  /*0770*/  @!P1 IMAD.IADD R0, R0, 0x1, R19 ;  /* 0x0000000100009824 */ /* 0x000fc400078e0213 */
[----:B------:R-:W-:Y:S02]  /*0780*/  ISETP.GE.AND P1, PT, R6, UR7, PT ;  /* 0x0000000706007c0c */ /* 0x000fe4000bf26270 */
[----:B------:R-:W5:Y:S02]  /*0790*/  @!P3 LDG.E.U8 R13, desc[UR4][R2.64+0x5] ;  /* 0x00000504020db981 */ /* 0x000f64000c1e1100 */
[----:B------:R-:W-:-:S03]  /*07a0*/  ISETP.LT.OR P1, PT, R5, -0x8, P1 ;  /* 0xfffffff80500780c */ /* 0x000fc60000f21670 */
[----:B------:R-:W5:Y:S04]  /*07b0*/  @!P0 LDG.E.U8 R15, desc[UR4][R2.64+0x6] ;  /* 0x00000604020f8981 */ /* 0x000f68000c1e1100 */
[----:B------:R-:W5:Y:S06]  /*07c0*/  @!P6 LDG.E.U8 R17, desc[UR4][R2.64+0x7] ;  /* 0x000007040211e981 */ /* 0x000f6c000c1e1100 */
[----:B------:R-:W5:Y:S01]  /*07d0*/  @!P1 LDG.E.U8 R19, desc[UR4][R2.64+0x8] ;  /* 0x0000080402139981 */ /* 0x000f62000c1e1100 */
[----:B------:R-:W-:-:S02]  /*07e0*/  VIADD R6, R5, 0x9 ;  /* 0x0000000905067836 */ /* 0x000fc40000000000 */
[----:B---3--:R-:W-:Y:S02]  /*07f0*/  @!P4 IMAD.IADD R0, R0, 0x1, R7 ;  /* 0x000000010000c824 */ /* 0x008fe400078e0207 */
[C---:B------:R-:W-:Y:S02]  /*0800*/  VIADD R7, R5.reuse, 0xa ;  /* 0x0000000a05077836 */ /* 0x040fe40000000000 */
[----:B--2---:R-:W-:Y:S01]  /*0810*/  @!P5 IMAD.IADD R0, R0, 0x1, R9 ;  /* 0x000000010000d824 */ /* 0x004fe200078e0209 */
[----:B------:R-:W-:Y:S01]  /*0820*/  ISETP.GE.AND P5, PT, R6, UR7, PT ;  /* 0x0000000706007c0c */ /* 0x000fe2000bfa6270 */
[----:B------:R-:W-:Y:S01]  /*0830*/  VIADD R6, R5, 0xb ;  /* 0x0000000b05067836 */ /* 0x000fe20000000000 */
[----:B------:R-:W-:Y:S01]  /*0840*/  ISETP.GE.AND P4, PT, R7, UR7, PT ;  /* 0x0000000707007c0c */ /* 0x000fe2000bf86270 */
[----:B----4-:R-:W-:Y:S01]  /*0850*/  @!P2 IMAD.IADD R0, R0, 0x1, R11 ;  /* 0x000000010000a824 */ /* 0x010fe200078e020b */
[C---:B------:R-:W-:Y:S02]  /*0860*/  ISETP.LT.OR P2, PT, R5.reuse, -0x9, P5 ;  /* 0xfffffff70500780c */ /* 0x040fe40002f41670 */
[----:B------:R-:W-:Y:S01]  /*0870*/  ISETP.GE.AND P5, PT, R6, UR7, PT ;  /* 0x0000000706007c0c */ /* 0x000fe2000bfa6270 */
[C---:B------:R-:W-:Y:S01]  /*0880*/  VIADD R6, R5.reuse, 0xc ;  /* 0x0000000c05067836 */ /* 0x040fe20000000000 */
[C---:B------:R-:W-:Y:S01]  /*0890*/  ISETP.LT.OR P4, PT, R5.reuse, -0xa, P4 ;  /* 0xfffffff60500780c */ /* 0x040fe20002781670 */
[----:B-----5:R-:W-:Y:S01]  /*08a0*/  @!P3 IMAD.IADD R0, R0, 0x1, R13 ;  /* 0x000000010000b824 */ /* 0x020fe200078e020d */
[C---:B------:R-:W-:Y:S01]  /*08b0*/  ISETP.LT.OR P5, PT, R5.reuse, -0xb, P5 ;  /* 0xfffffff50500780c */ /* 0x040fe20002fa1670 */
[----:B------:R-:W-:Y:S01]  /*08c0*/  VIADD R7, R5, 0xd ;  /* 0x0000000d05077836 */ /* 0x000fe20000000000 */
[----:B------:R-:W-:Y:S01]  /*08d0*/  ISETP.GE.AND P3, PT, R6, UR7, PT ;  /* 0x0000000706007c0c */ /* 0x000fe2000bf66270 */
[----:B------:R-:W-:-:S02]  /*08e0*/  @!P0 IMAD.IADD R0, R0, 0x1, R15 ;  /* 0x0000000100008824 */ /* 0x000fc400078e020f */
[----:B------:R-:W-:Y:S01]  /*08f0*/  VIADD R6, R5, 0xe ;  /* 0x0000000e05067836 */ /* 0x000fe20000000000 */
[----:B------:R-:W-:Y:S01]  /*0900*/  ISETP.GE.AND P0, PT, R7, UR7, PT ;  /* 0x0000000707007c0c */ /* 0x000fe2000bf06270 */
[----:B------:R-:W-:Y:S01]  /*0910*/  @!P6 IMAD.IADD R0, R0, 0x1, R17 ;  /* 0x000000010000e824 */ /* 0x000fe200078e0211 */
[C---:B------:R-:W-:Y:S01]  /*0920*/  ISETP.LT.OR P6, PT, R5.reuse, -0xc, P3 ;  /* 0xfffffff40500780c */ /* 0x040fe20001fc1670 */
[----:B------:R-:W2:Y:S01]  /*0930*/  @!P2 LDG.E.U8 R9, desc[UR4][R2.64+0x9] ;  /* 0x000009040209a981 */ /* 0x000ea2000c1e1100 */
[----:B------:R-:W-:Y:S01]  /*0940*/  ISETP.GE.AND P3, PT, R6, UR7, PT ;  /* 0x0000000706007c0c */ /* 0x000fe2000bf66270 */
[C---:B------:R-:W-:Y:S01]  /*0950*/  VIADD R6, R5.reuse, 0xf ;  /* 0x0000000f05067836 */ /* 0x040fe20000000000 */
[C---:B------:R-:W-:Y:S01]  /*0960*/  ISETP.LT.OR P0, PT, R5.reuse, -0xd, P0 ;  /* 0xfffffff30500780c */ /* 0x040fe20000701670 */
[----:B------:R-:W3:Y:S01]  /*0970*/  @!P4 LDG.E.U8 R11, desc[UR4][R2.64+0xa] ;  /* 0x00000a04020bc981 */ /* 0x000ee2000c1e1100 */
[----:B------:R-:W-:Y:S01]  /*0980*/  @!P1 IMAD.IADD R0, R0, 0x1, R19 ;  /* 0x0000000100009824 */ /* 0x000fe200078e0213 */
[----:B------:R-:W-:-:S02]  /*0990*/  ISETP.LT.OR P3, PT, R5, -0xe, P3 ;  /* 0xfffffff20500780c */ /* 0x000fc40001f61670 */
[----:B------:R-:W-:Y:S01]  /*09a0*/  ISETP.GE.AND P1, PT, R6, UR7, PT ;  /* 0x0000000706007c0c */ /* 0x000fe2000bf26270 */
[----:B------:R-:W4:Y:S01]  /*09b0*/  @!P5 LDG.E.U8 R13, desc[UR4][R2.64+0xb] ;  /* 0x00000b04020dd981 */ /* 0x000f22000c1e1100 */
[----:B------:R-:W0:Y:S02]  /*09c0*/  LDC.64 R6, c[0x0][0x388] ;  /* 0x0000e200ff067b82 */ /* 0x000e240000000a00 */
[----:B------:R-:W-:Y:S02]  /*09d0*/  ISETP.LT.OR P1, PT, R5, -0xf, P1 ;  /* 0xfffffff10500780c */ /* 0x000fe40000f21670 */
[----:B------:R-:W5:Y:S04]  /*09e0*/  @!P6 LDG.E.U8 R5, desc[UR4][R2.64+0xc] ;  /* 0x00000c040205e981 */ /* 0x000f68000c1e1100 */
[----:B------:R-:W5:Y:S04]  /*09f0*/  @!P0 LDG.E.U8 R15, desc[UR4][R2.64+0xd] ;  /* 0x00000d04020f8981 */ /* 0x000f68000c1e1100 */
[----:B------:R-:W5:Y:S04]  /*0a00*/  @!P3 LDG.E.U8 R17, desc[UR4][R2.64+0xe] ;  /* 0x00000e040211b981 */ /* 0x000f68000c1e1100 */
[----:B------:R-:W5:Y:S01]  /*0a10*/  @!P1 LDG.E.U8 R19, desc[UR4][R2.64+0xf] ;  /* 0x00000f0402139981 */ /* 0x000f62000c1e1100 */
[----:B--2---:R-:W-:-:S04]  /*0a20*/  @!P2 IMAD.IADD R0, R0, 0x1, R9 ;  /* 0x000000010000a824 */ /* 0x004fc800078e0209 */
[----:B---3--:R-:W-:-:S04]  /*0a30*/  @!P4 IMAD.IADD R0, R0, 0x1, R11 ;  /* 0x000000010000c824 */ /* 0x008fc800078e020b */
[----:B----4-:R-:W-:-:S04]  /*0a40*/  @!P5 IMAD.IADD R0, R0, 0x1, R13 ;  /* 0x000000010000d824 */ /* 0x010fc800078e020d */
[----:B-----5:R-:W-:-:S04]  /*0a50*/  @!P6 IMAD.IADD R0, R0, 0x1, R5 ;  /* 0x000000010000e824 */ /* 0x020fc800078e0205 */
[----:B------:R-:W-:-:S04]  /*0a60*/  @!P0 IMAD.IADD R0, R0, 0x1, R15 ;  /* 0x0000000100008824 */ /* 0x000fc800078e020f */
[----:B------:R-:W-:Y:S02]  /*0a70*/  @!P3 IMAD.IADD R0, R0, 0x1, R17 ;  /* 0x000000010000b824 */ /* 0x000fe400078e0211 */
[----:B0-----:R-:W-:-:S04]  /*0a80*/  IMAD.WIDE R4, R4, 0x4, R6 ;  /* 0x0000000404047825 */ /* 0x001fc800078e0206 */
[----:B------:R-:W-:-:S05]  /*0a90*/  @!P1 IMAD.IADD R0, R0, 0x1, R19 ;  /* 0x0000000100009824 */ /* 0x000fca00078e0213 */
[----:B------:R-:W-:Y:S01]  /*0aa0*/  STG.E desc[UR4][R4.64], R0 ;  /* 0x0000000004007986 */ /* 0x000fe2000c101904 */
[----:B------:R-:W-:Y:S05]  /*0ab0*/  EXIT ;  /* 0x000000000000794d */ /* 0x000fea0003800000 */
.L_x_1:
        /* <DEDUP_REMOVED lines=12> */
.L_x_3:


//--------------------- .nv.shared.reserved.0     --------------------------
	.section	.nv.shared.reserved.0,"aw",@nobits
	.weak		__nv_reservedSMEM_offset_0_alias
	.size		__nv_reservedSMEM_offset_0_alias, 0, 64
	.other		__nv_reservedSMEM_offset_0_alias,@"STO_CUDA_RESERVED_SHARED STV_DEFAULT"
__nv_reservedSMEM_offset_0_alias:
	.zero		0
	.zero		64


//--------------------- .nv.constant0._Z7borra_YPiPhii --------------------------
	.section	.nv.constant0._Z7borra_YPiPhii,"a",@progbits
	.sectionflags	@""
	.align	4
.nv.constant0._Z7borra_YPiPhii:
	.zero		920


//--------------------- .nv.constant0._Z7borra_XPhPiii --------------------------
	.section	.nv.constant0._Z7borra_XPhPiii,"a",@progbits
	.sectionflags	@""
	.align	4
.nv.constant0._Z7borra_XPhPiii:
	.zero		920


//--------------------- SYMBOLS --------------------------

	.type		.nv.reservedSmem.offset0,@object
	.size		.nv.reservedSmem.offset0,0x4
